//
// Generated by NVIDIA NVVM Compiler
//
// Compiler Build ID: CL-36424714
// Cuda compilation tools, release 13.0, V13.0.88
// Based on NVVM 20.0.0
//

.version 9.0
.target sm_100
.address_size 64

	// .globl	_Z18matrix_add_elementPfS_S_i

.visible .entry _Z18matrix_add_elementPfS_S_i(
	.param .u64 .ptr .align 1 _Z18matrix_add_elementPfS_S_i_param_0,
	.param .u64 .ptr .align 1 _Z18matrix_add_elementPfS_S_i_param_1,
	.param .u64 .ptr .align 1 _Z18matrix_add_elementPfS_S_i_param_2,
	.param .u32 _Z18matrix_add_elementPfS_S_i_param_3
)
{
	.reg .pred 	%p<2>;
	.reg .b32 	%r<14>;
	.reg .b32 	%f<4>;
	.reg .b64 	%rd<11>;

	ld.param.u64 	%rd1, [_Z18matrix_add_elementPfS_S_i_param_0];
	ld.param.u64 	%rd2, [_Z18matrix_add_elementPfS_S_i_param_1];
	ld.param.u64 	%rd3, [_Z18matrix_add_elementPfS_S_i_param_2];
	ld.param.u32 	%r4, [_Z18matrix_add_elementPfS_S_i_param_3];
	mov.u32 	%r5, %ctaid.x;
	mov.u32 	%r6, %ntid.x;
	mov.u32 	%r7, %tid.x;
	mad.lo.s32 	%r1, %r5, %r6, %r7;
	mov.u32 	%r8, %ctaid.y;
	mov.u32 	%r9, %ntid.y;
	mov.u32 	%r10, %tid.y;
	mad.lo.s32 	%r11, %r8, %r9, %r10;
	max.s32 	%r12, %r1, %r11;
	setp.ge.s32 	%p1, %r12, %r4;
	@%p1 bra 	$L__BB0_2;
	cvta.to.global.u64 	%rd4, %rd2;
	cvta.to.global.u64 	%rd5, %rd3;
	cvta.to.global.u64 	%rd6, %rd1;
	mad.lo.s32 	%r13, %r4, %r11, %r1;
	mul.wide.s32 	%rd7, %r13, 4;
	add.s64 	%rd8, %rd4, %rd7;
	ld.global.f32 	%f1, [%rd8];
	add.s64 	%rd9, %rd5, %rd7;
	ld.global.f32 	%f2, [%rd9];
	add.f32 	%f3, %f1, %f2;
	add.s64 	%rd10, %rd6, %rd7;
	st.global.f32 	[%rd10], %f3;
$L__BB0_2:
	ret;

}
	// .globl	_Z14matrix_add_rowPfS_S_i
.visible .entry _Z14matrix_add_rowPfS_S_i(
	.param .u64 .ptr .align 1 _Z14matrix_add_rowPfS_S_i_param_0,
	.param .u64 .ptr .align 1 _Z14matrix_add_rowPfS_S_i_param_1,
	.param .u64 .ptr .align 1 _Z14matrix_add_rowPfS_S_i_param_2,
	.param .u32 _Z14matrix_add_rowPfS_S_i_param_3
)
{
	.reg .pred 	%p<12>;
	.reg .b32 	%r<37>;
	.reg .b32 	%f<88>;
	.reg .b64 	%rd<26>;

	ld.param.u64 	%rd7, [_Z14matrix_add_rowPfS_S_i_param_0];
	ld.param.u64 	%rd8, [_Z14matrix_add_rowPfS_S_i_param_1];
	ld.param.u64 	%rd9, [_Z14matrix_add_rowPfS_S_i_param_2];
	ld.param.u32 	%r23, [_Z14matrix_add_rowPfS_S_i_param_3];
	cvta.to.global.u64 	%rd1, %rd7;
	cvta.to.global.u64 	%rd2, %rd9;
	cvta.to.global.u64 	%rd3, %rd8;
	mov.u32 	%r24, %ctaid.x;
	mov.u32 	%r25, %ntid.x;
	mov.u32 	%r26, %tid.x;
	mad.lo.s32 	%r1, %r24, %r25, %r26;
	setp.ge.s32 	%p1, %r1, %r23;
	setp.lt.s32 	%p2, %r23, 1;
	or.pred  	%p3, %p1, %p2;
	@%p3 bra 	$L__BB1_13;
	mul.lo.s32 	%r2, %r23, %r1;
	and.b32  	%r3, %r23, 15;
	setp.lt.u32 	%p4, %r23, 16;
	mov.b32 	%r33, 0;
	@%p4 bra 	$L__BB1_4;
	and.b32  	%r33, %r23, 2147483632;
	neg.s32 	%r31, %r33;
	add.s64 	%rd4, %rd3, 32;
	add.s64 	%rd5, %rd2, 32;
	add.s64 	%rd6, %rd1, 32;
	mov.u32 	%r30, %r2;
$L__BB1_3:
	.pragma "nounroll";
	mul.wide.s32 	%rd10, %r30, 4;
	add.s64 	%rd11, %rd4, %rd10;
	add.s64 	%rd12, %rd5, %rd10;
	add.s64 	%rd13, %rd6, %rd10;
	ld.global.f32 	%f1, [%rd11+-32];
	ld.global.f32 	%f2, [%rd12+-32];
	add.f32 	%f3, %f1, %f2;
	st.global.f32 	[%rd13+-32], %f3;
	ld.global.f32 	%f4, [%rd11+-28];
	ld.global.f32 	%f5, [%rd12+-28];
	add.f32 	%f6, %f4, %f5;
	st.global.f32 	[%rd13+-28], %f6;
	ld.global.f32 	%f7, [%rd11+-24];
	ld.global.f32 	%f8, [%rd12+-24];
	add.f32 	%f9, %f7, %f8;
	st.global.f32 	[%rd13+-24], %f9;
	ld.global.f32 	%f10, [%rd11+-20];
	ld.global.f32 	%f11, [%rd12+-20];
	add.f32 	%f12, %f10, %f11;
	st.global.f32 	[%rd13+-20], %f12;
	ld.global.f32 	%f13, [%rd11+-16];
	ld.global.f32 	%f14, [%rd12+-16];
	add.f32 	%f15, %f13, %f14;
	st.global.f32 	[%rd13+-16], %f15;
	ld.global.f32 	%f16, [%rd11+-12];
	ld.global.f32 	%f17, [%rd12+-12];
	add.f32 	%f18, %f16, %f17;
	st.global.f32 	[%rd13+-12], %f18;
	ld.global.f32 	%f19, [%rd11+-8];
	ld.global.f32 	%f20, [%rd12+-8];
	add.f32 	%f21, %f19, %f20;
	st.global.f32 	[%rd13+-8], %f21;
	ld.global.f32 	%f22, [%rd11+-4];
	ld.global.f32 	%f23, [%rd12+-4];
	add.f32 	%f24, %f22, %f23;
	st.global.f32 	[%rd13+-4], %f24;
	ld.global.f32 	%f25, [%rd11];
	ld.global.f32 	%f26, [%rd12];
	add.f32 	%f27, %f25, %f26;
	st.global.f32 	[%rd13], %f27;
	ld.global.f32 	%f28, [%rd11+4];
	ld.global.f32 	%f29, [%rd12+4];
	add.f32 	%f30, %f28, %f29;
	st.global.f32 	[%rd13+4], %f30;
	ld.global.f32 	%f31, [%rd11+8];
	ld.global.f32 	%f32, [%rd12+8];
	add.f32 	%f33, %f31, %f32;
	st.global.f32 	[%rd13+8], %f33;
	ld.global.f32 	%f34, [%rd11+12];
	ld.global.f32 	%f35, [%rd12+12];
	add.f32 	%f36, %f34, %f35;
	st.global.f32 	[%rd13+12], %f36;
	ld.global.f32 	%f37, [%rd11+16];
	ld.global.f32 	%f38, [%rd12+16];
	add.f32 	%f39, %f37, %f38;
	st.global.f32 	[%rd13+16], %f39;
	ld.global.f32 	%f40, [%rd11+20];
	ld.global.f32 	%f41, [%rd12+20];
	add.f32 	%f42, %f40, %f41;
	st.global.f32 	[%rd13+20], %f42;
	ld.global.f32 	%f43, [%rd11+24];
	ld.global.f32 	%f44, [%rd12+24];
	add.f32 	%f45, %f43, %f44;
	st.global.f32 	[%rd13+24], %f45;
	ld.global.f32 	%f46, [%rd11+28];
	ld.global.f32 	%f47, [%rd12+28];
	add.f32 	%f48, %f46, %f47;
	st.global.f32 	[%rd13+28], %f48;
	add.s32 	%r31, %r31, 16;
	add.s32 	%r30, %r30, 16;
	setp.ne.s32 	%p5, %r31, 0;
	@%p5 bra 	$L__BB1_3;
$L__BB1_4:
	setp.eq.s32 	%p6, %r3, 0;
	@%p6 bra 	$L__BB1_13;
	and.b32  	%r11, %r23, 7;
	setp.lt.u32 	%p7, %r3, 8;
	@%p7 bra 	$L__BB1_7;
	add.s32 	%r28, %r33, %r2;
	mul.wide.s32 	%rd14, %r28, 4;
	add.s64 	%rd15, %rd3, %rd14;
	ld.global.f32 	%f49, [%rd15];
	add.s64 	%rd16, %rd2, %rd14;
	ld.global.f32 	%f50, [%rd16];
	add.f32 	%f51, %f49, %f50;
	add.s64 	%rd17, %rd1, %rd14;
	st.global.f32 	[%rd17], %f51;
	ld.global.f32 	%f52, [%rd15+4];
	ld.global.f32 	%f53, [%rd16+4];
	add.f32 	%f54, %f52, %f53;
	st.global.f32 	[%rd17+4], %f54;
	ld.global.f32 	%f55, [%rd15+8];
	ld.global.f32 	%f56, [%rd16+8];
	add.f32 	%f57, %f55, %f56;
	st.global.f32 	[%rd17+8], %f57;
	ld.global.f32 	%f58, [%rd15+12];
	ld.global.f32 	%f59, [%rd16+12];
	add.f32 	%f60, %f58, %f59;
	st.global.f32 	[%rd17+12], %f60;
	ld.global.f32 	%f61, [%rd15+16];
	ld.global.f32 	%f62, [%rd16+16];
	add.f32 	%f63, %f61, %f62;
	st.global.f32 	[%rd17+16], %f63;
	ld.global.f32 	%f64, [%rd15+20];
	ld.global.f32 	%f65, [%rd16+20];
	add.f32 	%f66, %f64, %f65;
	st.global.f32 	[%rd17+20], %f66;
	ld.global.f32 	%f67, [%rd15+24];
	ld.global.f32 	%f68, [%rd16+24];
	add.f32 	%f69, %f67, %f68;
	st.global.f32 	[%rd17+24], %f69;
	ld.global.f32 	%f70, [%rd15+28];
	ld.global.f32 	%f71, [%rd16+28];
	add.f32 	%f72, %f70, %f71;
	st.global.f32 	[%rd17+28], %f72;
	add.s32 	%r33, %r33, 8;
$L__BB1_7:
	setp.eq.s32 	%p8, %r11, 0;
	@%p8 bra 	$L__BB1_13;
	and.b32  	%r14, %r23, 3;
	setp.lt.u32 	%p9, %r11, 4;
	@%p9 bra 	$L__BB1_10;
	add.s32 	%r29, %r33, %r2;
	mul.wide.s32 	%rd18, %r29, 4;
	add.s64 	%rd19, %rd3, %rd18;
	ld.global.f32 	%f73, [%rd19];
	add.s64 	%rd20, %rd2, %rd18;
	ld.global.f32 	%f74, [%rd20];
	add.f32 	%f75, %f73, %f74;
	add.s64 	%rd21, %rd1, %rd18;
	st.global.f32 	[%rd21], %f75;
	ld.global.f32 	%f76, [%rd19+4];
	ld.global.f32 	%f77, [%rd20+4];
	add.f32 	%f78, %f76, %f77;
	st.global.f32 	[%rd21+4], %f78;
	ld.global.f32 	%f79, [%rd19+8];
	ld.global.f32 	%f80, [%rd20+8];
	add.f32 	%f81, %f79, %f80;
	st.global.f32 	[%rd21+8], %f81;
	ld.global.f32 	%f82, [%rd19+12];
	ld.global.f32 	%f83, [%rd20+12];
	add.f32 	%f84, %f82, %f83;
	st.global.f32 	[%rd21+12], %f84;
	add.s32 	%r33, %r33, 4;
$L__BB1_10:
	setp.eq.s32 	%p10, %r14, 0;
	@%p10 bra 	$L__BB1_13;
	add.s32 	%r36, %r33, %r2;
	neg.s32 	%r35, %r14;
$L__BB1_12:
	.pragma "nounroll";
	mul.wide.s32 	%rd22, %r36, 4;
	add.s64 	%rd23, %rd1, %rd22;
	add.s64 	%rd24, %rd2, %rd22;
	add.s64 	%rd25, %rd3, %rd22;
	ld.global.f32 	%f85, [%rd25];
	ld.global.f32 	%f86, [%rd24];
	add.f32 	%f87, %f85, %f86;
	st.global.f32 	[%rd23], %f87;
	add.s32 	%r36, %r36, 1;
	add.s32 	%r35, %r35, 1;
	setp.ne.s32 	%p11, %r35, 0;
	@%p11 bra 	$L__BB1_12;
$L__BB1_13:
	ret;

}
	// .globl	_Z17matrix_add_columnPfS_S_i
.visible .entry _Z17matrix_add_columnPfS_S_i(
	.param .u64 .ptr .align 1 _Z17matrix_add_columnPfS_S_i_param_0,
	.param .u64 .ptr .align 1 _Z17matrix_add_columnPfS_S_i_param_1,
	.param .u64 .ptr .align 1 _Z17matrix_add_columnPfS_S_i_param_2,
	.param .u32 _Z17matrix_add_columnPfS_S_i_param_3
)
{
	.reg .pred 	%p<12>;
	.reg .b32 	%r<38>;
	.reg .b32 	%f<88>;
	.reg .b64 	%rd<101>;

	ld.param.u64 	%rd4, [_Z17matrix_add_columnPfS_S_i_param_0];
	ld.param.u64 	%rd5, [_Z17matrix_add_columnPfS_S_i_param_1];
	ld.param.u64 	%rd6, [_Z17matrix_add_columnPfS_S_i_param_2];
	ld.param.u32 	%r23, [_Z17matrix_add_columnPfS_S_i_param_3];
	cvta.to.global.u64 	%rd1, %rd4;
	cvta.to.global.u64 	%rd2, %rd6;
	cvta.to.global.u64 	%rd3, %rd5;
	mov.u32 	%r24, %ctaid.x;
	mov.u32 	%r25, %ntid.x;
	mov.u32 	%r26, %tid.x;
	mad.lo.s32 	%r1, %r24, %r25, %r26;
	setp.ge.s32 	%p1, %r1, %r23;
	setp.lt.s32 	%p2, %r23, 1;
	or.pred  	%p3, %p1, %p2;
	@%p3 bra 	$L__BB2_13;
	add.s32 	%r28, %r23, -1;
	and.b32  	%r2, %r23, 15;
	setp.lt.u32 	%p4, %r28, 15;
	mov.b32 	%r34, 0;
	@%p4 bra 	$L__BB2_4;
	and.b32  	%r34, %r23, 2147483632;
	neg.s32 	%r32, %r34;
	shl.b32 	%r5, %r23, 4;
	mul.wide.u32 	%rd11, %r23, 4;
	mov.u32 	%r31, %r1;
$L__BB2_3:
	.pragma "nounroll";
	mul.wide.s32 	%rd7, %r31, 4;
	add.s64 	%rd8, %rd3, %rd7;
	ld.global.f32 	%f1, [%rd8];
	add.s64 	%rd9, %rd2, %rd7;
	ld.global.f32 	%f2, [%rd9];
	add.f32 	%f3, %f1, %f2;
	add.s64 	%rd10, %rd1, %rd7;
	st.global.f32 	[%rd10], %f3;
	add.s64 	%rd12, %rd8, %rd11;
	ld.global.f32 	%f4, [%rd12];
	add.s64 	%rd13, %rd9, %rd11;
	ld.global.f32 	%f5, [%rd13];
	add.f32 	%f6, %f4, %f5;
	add.s64 	%rd14, %rd10, %rd11;
	st.global.f32 	[%rd14], %f6;
	add.s64 	%rd15, %rd12, %rd11;
	ld.global.f32 	%f7, [%rd15];
	add.s64 	%rd16, %rd13, %rd11;
	ld.global.f32 	%f8, [%rd16];
	add.f32 	%f9, %f7, %f8;
	add.s64 	%rd17, %rd14, %rd11;
	st.global.f32 	[%rd17], %f9;
	add.s64 	%rd18, %rd15, %rd11;
	ld.global.f32 	%f10, [%rd18];
	add.s64 	%rd19, %rd16, %rd11;
	ld.global.f32 	%f11, [%rd19];
	add.f32 	%f12, %f10, %f11;
	add.s64 	%rd20, %rd17, %rd11;
	st.global.f32 	[%rd20], %f12;
	add.s64 	%rd21, %rd18, %rd11;
	ld.global.f32 	%f13, [%rd21];
	add.s64 	%rd22, %rd19, %rd11;
	ld.global.f32 	%f14, [%rd22];
	add.f32 	%f15, %f13, %f14;
	add.s64 	%rd23, %rd20, %rd11;
	st.global.f32 	[%rd23], %f15;
	add.s64 	%rd24, %rd21, %rd11;
	ld.global.f32 	%f16, [%rd24];
	add.s64 	%rd25, %rd22, %rd11;
	ld.global.f32 	%f17, [%rd25];
	add.f32 	%f18, %f16, %f17;
	add.s64 	%rd26, %rd23, %rd11;
	st.global.f32 	[%rd26], %f18;
	add.s64 	%rd27, %rd24, %rd11;
	ld.global.f32 	%f19, [%rd27];
	add.s64 	%rd28, %rd25, %rd11;
	ld.global.f32 	%f20, [%rd28];
	add.f32 	%f21, %f19, %f20;
	add.s64 	%rd29, %rd26, %rd11;
	st.global.f32 	[%rd29], %f21;
	add.s64 	%rd30, %rd27, %rd11;
	ld.global.f32 	%f22, [%rd30];
	add.s64 	%rd31, %rd28, %rd11;
	ld.global.f32 	%f23, [%rd31];
	add.f32 	%f24, %f22, %f23;
	add.s64 	%rd32, %rd29, %rd11;
	st.global.f32 	[%rd32], %f24;
	add.s64 	%rd33, %rd30, %rd11;
	ld.global.f32 	%f25, [%rd33];
	add.s64 	%rd34, %rd31, %rd11;
	ld.global.f32 	%f26, [%rd34];
	add.f32 	%f27, %f25, %f26;
	add.s64 	%rd35, %rd32, %rd11;
	st.global.f32 	[%rd35], %f27;
	add.s64 	%rd36, %rd33, %rd11;
	ld.global.f32 	%f28, [%rd36];
	add.s64 	%rd37, %rd34, %rd11;
	ld.global.f32 	%f29, [%rd37];
	add.f32 	%f30, %f28, %f29;
	add.s64 	%rd38, %rd35, %rd11;
	st.global.f32 	[%rd38], %f30;
	add.s64 	%rd39, %rd36, %rd11;
	ld.global.f32 	%f31, [%rd39];
	add.s64 	%rd40, %rd37, %rd11;
	ld.global.f32 	%f32, [%rd40];
	add.f32 	%f33, %f31, %f32;
	add.s64 	%rd41, %rd38, %rd11;
	st.global.f32 	[%rd41], %f33;
	add.s64 	%rd42, %rd39, %rd11;
	ld.global.f32 	%f34, [%rd42];
	add.s64 	%rd43, %rd40, %rd11;
	ld.global.f32 	%f35, [%rd43];
	add.f32 	%f36, %f34, %f35;
	add.s64 	%rd44, %rd41, %rd11;
	st.global.f32 	[%rd44], %f36;
	add.s64 	%rd45, %rd42, %rd11;
	ld.global.f32 	%f37, [%rd45];
	add.s64 	%rd46, %rd43, %rd11;
	ld.global.f32 	%f38, [%rd46];
	add.f32 	%f39, %f37, %f38;
	add.s64 	%rd47, %rd44, %rd11;
	st.global.f32 	[%rd47], %f39;
	add.s64 	%rd48, %rd45, %rd11;
	ld.global.f32 	%f40, [%rd48];
	add.s64 	%rd49, %rd46, %rd11;
	ld.global.f32 	%f41, [%rd49];
	add.f32 	%f42, %f40, %f41;
	add.s64 	%rd50, %rd47, %rd11;
	st.global.f32 	[%rd50], %f42;
	add.s64 	%rd51, %rd48, %rd11;
	ld.global.f32 	%f43, [%rd51];
	add.s64 	%rd52, %rd49, %rd11;
	ld.global.f32 	%f44, [%rd52];
	add.f32 	%f45, %f43, %f44;
	add.s64 	%rd53, %rd50, %rd11;
	st.global.f32 	[%rd53], %f45;
	add.s64 	%rd54, %rd51, %rd11;
	ld.global.f32 	%f46, [%rd54];
	add.s64 	%rd55, %rd52, %rd11;
	ld.global.f32 	%f47, [%rd55];
	add.f32 	%f48, %f46, %f47;
	add.s64 	%rd56, %rd53, %rd11;
	st.global.f32 	[%rd56], %f48;
	add.s32 	%r32, %r32, 16;
	add.s32 	%r31, %r31, %r5;
	setp.ne.s32 	%p5, %r32, 0;
	@%p5 bra 	$L__BB2_3;
$L__BB2_4:
	setp.eq.s32 	%p6, %r2, 0;
	@%p6 bra 	$L__BB2_13;
	and.b32  	%r11, %r23, 7;
	setp.lt.u32 	%p7, %r2, 8;
	@%p7 bra 	$L__BB2_7;
	mad.lo.s32 	%r29, %r34, %r23, %r1;
	mul.wide.s32 	%rd57, %r29, 4;
	add.s64 	%rd58, %rd3, %rd57;
	ld.global.f32 	%f49, [%rd58];
	add.s64 	%rd59, %rd2, %rd57;
	ld.global.f32 	%f50, [%rd59];
	add.f32 	%f51, %f49, %f50;
	add.s64 	%rd60, %rd1, %rd57;
	st.global.f32 	[%rd60], %f51;
	mul.wide.u32 	%rd61, %r23, 4;
	add.s64 	%rd62, %rd58, %rd61;
	ld.global.f32 	%f52, [%rd62];
	add.s64 	%rd63, %rd59, %rd61;
	ld.global.f32 	%f53, [%rd63];
	add.f32 	%f54, %f52, %f53;
	add.s64 	%rd64, %rd60, %rd61;
	st.global.f32 	[%rd64], %f54;
	add.s64 	%rd65, %rd62, %rd61;
	ld.global.f32 	%f55, [%rd65];
	add.s64 	%rd66, %rd63, %rd61;
	ld.global.f32 	%f56, [%rd66];
	add.f32 	%f57, %f55, %f56;
	add.s64 	%rd67, %rd64, %rd61;
	st.global.f32 	[%rd67], %f57;
	add.s64 	%rd68, %rd65, %rd61;
	ld.global.f32 	%f58, [%rd68];
	add.s64 	%rd69, %rd66, %rd61;
	ld.global.f32 	%f59, [%rd69];
	add.f32 	%f60, %f58, %f59;
	add.s64 	%rd70, %rd67, %rd61;
	st.global.f32 	[%rd70], %f60;
	add.s64 	%rd71, %rd68, %rd61;
	ld.global.f32 	%f61, [%rd71];
	add.s64 	%rd72, %rd69, %rd61;
	ld.global.f32 	%f62, [%rd72];
	add.f32 	%f63, %f61, %f62;
	add.s64 	%rd73, %rd70, %rd61;
	st.global.f32 	[%rd73], %f63;
	add.s64 	%rd74, %rd71, %rd61;
	ld.global.f32 	%f64, [%rd74];
	add.s64 	%rd75, %rd72, %rd61;
	ld.global.f32 	%f65, [%rd75];
	add.f32 	%f66, %f64, %f65;
	add.s64 	%rd76, %rd73, %rd61;
	st.global.f32 	[%rd76], %f66;
	add.s64 	%rd77, %rd74, %rd61;
	ld.global.f32 	%f67, [%rd77];
	add.s64 	%rd78, %rd75, %rd61;
	ld.global.f32 	%f68, [%rd78];
	add.f32 	%f69, %f67, %f68;
	add.s64 	%rd79, %rd76, %rd61;
	st.global.f32 	[%rd79], %f69;
	add.s64 	%rd80, %rd77, %rd61;
	ld.global.f32 	%f70, [%rd80];
	add.s64 	%rd81, %rd78, %rd61;
	ld.global.f32 	%f71, [%rd81];
	add.f32 	%f72, %f70, %f71;
	add.s64 	%rd82, %rd79, %rd61;
	st.global.f32 	[%rd82], %f72;
	add.s32 	%r34, %r34, 8;
$L__BB2_7:
	setp.eq.s32 	%p8, %r11, 0;
	@%p8 bra 	$L__BB2_13;
	and.b32  	%r14, %r23, 3;
	setp.lt.u32 	%p9, %r11, 4;
	@%p9 bra 	$L__BB2_10;
	mad.lo.s32 	%r30, %r34, %r23, %r1;
	mul.wide.s32 	%rd83, %r30, 4;
	add.s64 	%rd84, %rd3, %rd83;
	ld.global.f32 	%f73, [%rd84];
	add.s64 	%rd85, %rd2, %rd83;
	ld.global.f32 	%f74, [%rd85];
	add.f32 	%f75, %f73, %f74;
	add.s64 	%rd86, %rd1, %rd83;
	st.global.f32 	[%rd86], %f75;
	mul.wide.u32 	%rd87, %r23, 4;
	add.s64 	%rd88, %rd84, %rd87;
	ld.global.f32 	%f76, [%rd88];
	add.s64 	%rd89, %rd85, %rd87;
	ld.global.f32 	%f77, [%rd89];
	add.f32 	%f78, %f76, %f77;
	add.s64 	%rd90, %rd86, %rd87;
	st.global.f32 	[%rd90], %f78;
	add.s64 	%rd91, %rd88, %rd87;
	ld.global.f32 	%f79, [%rd91];
	add.s64 	%rd92, %rd89, %rd87;
	ld.global.f32 	%f80, [%rd92];
	add.f32 	%f81, %f79, %f80;
	add.s64 	%rd93, %rd90, %rd87;
	st.global.f32 	[%rd93], %f81;
	add.s64 	%rd94, %rd91, %rd87;
	ld.global.f32 	%f82, [%rd94];
	add.s64 	%rd95, %rd92, %rd87;
	ld.global.f32 	%f83, [%rd95];
	add.f32 	%f84, %f82, %f83;
	add.s64 	%rd96, %rd93, %rd87;
	st.global.f32 	[%rd96], %f84;
	add.s32 	%r34, %r34, 4;
$L__BB2_10:
	setp.eq.s32 	%p10, %r14, 0;
	@%p10 bra 	$L__BB2_13;
	mad.lo.s32 	%r37, %r34, %r23, %r1;
	neg.s32 	%r36, %r14;
$L__BB2_12:
	.pragma "nounroll";
	mul.wide.s32 	%rd97, %r37, 4;
	add.s64 	%rd98, %rd1, %rd97;
	add.s64 	%rd99, %rd2, %rd97;
	add.s64 	%rd100, %rd3, %rd97;
	ld.global.f32 	%f85, [%rd100];
	ld.global.f32 	%f86, [%rd99];
	add.f32 	%f87, %f85, %f86;
	st.global.f32 	[%rd98], %f87;
	add.s32 	%r37, %r37, %r23;
	add.s32 	%r36, %r36, 1;
	setp.ne.s32 	%p11, %r36, 0;
	@%p11 bra 	$L__BB2_12;
$L__BB2_13:
	ret;

}


// ===== COMPILED SASS (sm_100) =====

	.target	sm_100

	.elftype	@"ET_EXEC"


//--------------------- .note.nv.tkinfo           --------------------------
	.section	.note.nv.tkinfo,"",@"SHT_NOTE"
	.sectionflags	@"SHF_NOTE_NV_TKINFO"
	.tkinfo
        /*0018*/ 	.word	0x00000002
        /*0030*/ 	.string	""
        /*0030*/ 	.string	"ptxas"
        /*0030*/ 	.string	"Cuda compilation tools, release 13.0, V13.0.88"
        /*0030*/ 	.string	"Build cuda_13.0.r13.0/compiler.36424714_0"
        /*0030*/ 	.string	"-arch sm_100 -m 64 "



//--------------------- .note.nv.cuinfo           --------------------------
	.section	.note.nv.cuinfo,"",@"SHT_NOTE"
	.sectionflags	@"SHF_NOTE_NV_CUINFO"
        /*0018*/ 	.short	0x0002
        /*001a*/ 	.short	0x0064
        /*001c*/ 	.short	0x0082
	.zero		2


//--------------------- .nv.info                  --------------------------
	.section	.nv.info,"",@"SHT_CUDA_INFO"
	.align	4


	//----- nvinfo : EIATTR_REGCOUNT
	.align		4
        /*0000*/ 	.byte	0x04, 0x2f
        /*0002*/ 	.short	(.L_1 - .L_0)
	.align		4
.L_0:
        /*0004*/ 	.word	index@(_Z18matrix_add_elementPfS_S_i)
        /*0008*/ 	.word	0x0000000c


	//----- nvinfo : EIATTR_FRAME_SIZE
	.align		4
.L_1:
        /*000c*/ 	.byte	0x04, 0x11
        /*000e*/ 	.short	(.L_3 - .L_2)
	.align		4
.L_2:
        /*0010*/ 	.word	index@(_Z18matrix_add_elementPfS_S_i)
        /*0014*/ 	.word	0x00000000


	//----- nvinfo : EIATTR_REGCOUNT
	.align		4
.L_3:
        /*0018*/ 	.byte	0x04, 0x2f
        /*001a*/ 	.short	(.L_5 - .L_4)
	.align		4
.L_4:
        /*001c*/ 	.word	index@(_Z14matrix_add_rowPfS_S_i)
        /*0020*/ 	.word	0x00000016


	//----- nvinfo : EIATTR_FRAME_SIZE
	.align		4
.L_5:
        /*0024*/ 	.byte	0x04, 0x11
        /*0026*/ 	.short	(.L_7 - .L_6)
	.align		4
.L_6:
        /*0028*/ 	.word	index@(_Z14matrix_add_rowPfS_S_i)
        /*002c*/ 	.word	0x00000000


	//----- nvinfo : EIATTR_REGCOUNT
	.align		4
.L_7:
        /*0030*/ 	.byte	0x04, 0x2f
        /*0032*/ 	.short	(.L_9 - .L_8)
	.align		4
.L_8:
        /*0034*/ 	.word	index@(_Z17matrix_add_columnPfS_S_i)
        /*0038*/ 	.word	0x0000001c


	//----- nvinfo : EIATTR_FRAME_SIZE
	.align		4
.L_9:
        /*003c*/ 	.byte	0x04, 0x11
        /*003e*/ 	.short	(.L_11 - .L_10)
	.align		4
.L_10:
        /*0040*/ 	.word	index@(_Z17matrix_add_columnPfS_S_i)
        /*0044*/ 	.word	0x00000000


	//----- nvinfo : EIATTR_MIN_STACK_SIZE
	.align		4
.L_11:
        /*0048*/ 	.byte	0x04, 0x12
        /*004a*/ 	.short	(.L_13 - .L_12)
	.align		4
.L_12:
        /*004c*/ 	.word	index@(_Z17matrix_add_columnPfS_S_i)
        /*0050*/ 	.word	0x00000000


	//----- nvinfo : EIATTR_MIN_STACK_SIZE
	.align		4
.L_13:
        /*0054*/ 	.byte	0x04, 0x12
        /*0056*/ 	.short	(.L_15 - .L_14)
	.align		4
.L_14:
        /*0058*/ 	.word	index@(_Z14matrix_add_rowPfS_S_i)
        /*005c*/ 	.word	0x00000000


	//----- nvinfo : EIATTR_MIN_STACK_SIZE
	.align		4
.L_15:
        /*0060*/ 	.byte	0x04, 0x12
        /*0062*/ 	.short	(.L_17 - .L_16)
	.align		4
.L_16:
        /*0064*/ 	.word	index@(_Z18matrix_add_elementPfS_S_i)
        /*0068*/ 	.word	0x00000000
.L_17:


//--------------------- .nv.compat                --------------------------
	.section	.nv.compat,"",@"SHT_CUDA_COMPAT_INFO"
	.align	4
        /*0000*/ 	.byte	0x02, 0x09, 0x00, 0x00, 0x02, 0x02, 0x01, 0x00, 0x02, 0x05, 0x05, 0x00, 0x03, 0x07, 0x01, 0x01
        /*0010*/ 	.byte	0x02, 0x03, 0x00, 0x00, 0x02, 0x06, 0x01, 0x00, 0x04, 0x0b, 0x08, 0x00, 0x09, 0x00, 0x00, 0x00
        /*0020*/ 	.byte	0x00, 0x00, 0x00, 0x00


//--------------------- .nv.info._Z17matrix_add_columnPfS_S_i --------------------------
	.section	.nv.info._Z17matrix_add_columnPfS_S_i,"",@"SHT_CUDA_INFO"
	.sectionflags	@""
	.align	4


	//----- nvinfo : EIATTR_CUDA_API_VERSION
	.align		4
        /*0000*/ 	.byte	0x04, 0x37
        /*0002*/ 	.short	(.L_19 - .L_18)
.L_18:
        /*0004*/ 	.word	0x00000082


	//----- nvinfo : EIATTR_KPARAM_INFO
	.align		4
.L_19:
        /*0008*/ 	.byte	0x04, 0x17
        /*000a*/ 	.short	(.L_21 - .L_20)
.L_20:
        /*000c*/ 	.word	0x00000000
        /*0010*/ 	.short	0x0003
        /*0012*/ 	.short	0x0018
        /*0014*/ 	.byte	0x00, 0xf0, 0x11, 0x00


	//----- nvinfo : EIATTR_KPARAM_INFO
	.align		4
.L_21:
        /*0018*/ 	.byte	0x04, 0x17
        /*001a*/ 	.short	(.L_23 - .L_22)
.L_22:
        /*001c*/ 	.word	0x00000000
        /*0020*/ 	.short	0x0002
        /*0022*/ 	.short	0x0010
        /*0024*/ 	.byte	0x00, 0xf5, 0x21, 0x00


	//----- nvinfo : EIATTR_KPARAM_INFO
	.align		4
.L_23:
        /*0028*/ 	.byte	0x04, 0x17
        /*002a*/ 	.short	(.L_25 - .L_24)
.L_24:
        /*002c*/ 	.word	0x00000000
        /*0030*/ 	.short	0x0001
        /*0032*/ 	.short	0x0008
        /*0034*/ 	.byte	0x00, 0xf5, 0x21, 0x00


	//----- nvinfo : EIATTR_KPARAM_INFO
	.align		4
.L_25:
        /*0038*/ 	.byte	0x04, 0x17
        /*003a*/ 	.short	(.L_27 - .L_26)
.L_26:
        /*003c*/ 	.word	0x00000000
        /*0040*/ 	.short	0x0000
        /*0042*/ 	.short	0x0000
        /*0044*/ 	.byte	0x00, 0xf5, 0x21, 0x00


	//----- nvinfo : EIATTR_SPARSE_MMA_MASK
	.align		4
.L_27:
        /*0048*/ 	.byte	0x03, 0x50
        /*004a*/ 	.short	0x0000


	//----- nvinfo : EIATTR_MAXREG_COUNT
	.align		4
        /*004c*/ 	.byte	0x03, 0x1b
        /*004e*/ 	.short	0x00ff


	//----- nvinfo : EIATTR_MERCURY_ISA_VERSION
	.align		4
        /*0050*/ 	.byte	0x03, 0x5f
        /*0052*/ 	.short	0x0101


	//----- nvinfo : EIATTR_VRC_CTA_INIT_COUNT
	.align		4
        /*0054*/ 	.byte	0x02, 0x4a
	.zero		1
	.zero		1


	//----- nvinfo : EIATTR_EXIT_INSTR_OFFSETS
	.align		4
        /*0058*/ 	.byte	0x04, 0x1c
        /*005a*/ 	.short	(.L_29 - .L_28)


	//   ....[0]....
.L_28:
        /*005c*/ 	.word	0x00000080


	//   ....[1]....
        /*0060*/ 	.word	0x000008a0


	//   ....[2]....
        /*0064*/ 	.word	0x00000cc0


	//   ....[3]....
        /*0068*/ 	.word	0x00000f20


	//   ....[4]....
        /*006c*/ 	.word	0x00001030


	//----- nvinfo : EIATTR_CBANK_PARAM_SIZE
	.align		4
.L_29:
        /*0070*/ 	.byte	0x03, 0x19
        /*0072*/ 	.short	0x001c


	//----- nvinfo : EIATTR_PARAM_CBANK
	.align		4
        /*0074*/ 	.byte	0x04, 0x0a
        /*0076*/ 	.short	(.L_31 - .L_30)
	.align		4
.L_30:
        /*0078*/ 	.word	index@(.nv.constant0._Z17matrix_add_columnPfS_S_i)
        /*007c*/ 	.short	0x0380
        /*007e*/ 	.short	0x001c


	//----- nvinfo : EIATTR_SW_WAR
	.align		4
.L_31:
        /*0080*/ 	.byte	0x04, 0x36
        /*0082*/ 	.short	(.L_33 - .L_32)
.L_32:
        /*0084*/ 	.word	0x00000008
.L_33:


//--------------------- .nv.info._Z14matrix_add_rowPfS_S_i --------------------------
	.section	.nv.info._Z14matrix_add_rowPfS_S_i,"",@"SHT_CUDA_INFO"
	.sectionflags	@""
	.align	4


	//----- nvinfo : EIATTR_CUDA_API_VERSION
	.align		4
        /*0000*/ 	.byte	0x04, 0x37
        /*0002*/ 	.short	(.L_35 - .L_34)
.L_34:
        /*0004*/ 	.word	0x00000082


	//----- nvinfo : EIATTR_KPARAM_INFO
	.align		4
.L_35:
        /*0008*/ 	.byte	0x04, 0x17
        /*000a*/ 	.short	(.L_37 - .L_36)
.L_36:
        /*000c*/ 	.word	0x00000000
        /*0010*/ 	.short	0x0003
        /*0012*/ 	.short	0x0018
        /*0014*/ 	.byte	0x00, 0xf0, 0x11, 0x00


	//----- nvinfo : EIATTR_KPARAM_INFO
	.align		4
.L_37:
        /*0018*/ 	.byte	0x04, 0x17
        /*001a*/ 	.short	(.L_39 - .L_38)
.L_38:
        /*001c*/ 	.word	0x00000000
        /*0020*/ 	.short	0x0002
        /*0022*/ 	.short	0x0010
        /*0024*/ 	.byte	0x00, 0xf5, 0x21, 0x00


	//----- nvinfo : EIATTR_KPARAM_INFO
	.align		4
.L_39:
        /*0028*/ 	.byte	0x04, 0x17
        /*002a*/ 	.short	(.L_41 - .L_40)
.L_40:
        /*002c*/ 	.word	0x00000000
        /*0030*/ 	.short	0x0001
        /*0032*/ 	.short	0x0008
        /*0034*/ 	.byte	0x00, 0xf5, 0x21, 0x00


	//----- nvinfo : EIATTR_KPARAM_INFO
	.align		4
.L_41:
        /*0038*/ 	.byte	0x04, 0x17
        /*003a*/ 	.short	(.L_43 - .L_42)
.L_42:
        /*003c*/ 	.word	0x00000000
        /*0040*/ 	.short	0x0000
        /*0042*/ 	.short	0x0000
        /*0044*/ 	.byte	0x00, 0xf5, 0x21, 0x00


	//----- nvinfo : EIATTR_SPARSE_MMA_MASK
	.align		4
.L_43:
        /*0048*/ 	.byte	0x03, 0x50
        /*004a*/ 	.short	0x0000


	//----- nvinfo : EIATTR_MAXREG_COUNT
	.align		4
        /*004c*/ 	.byte	0x03, 0x1b
        /*004e*/ 	.short	0x00ff


	//----- nvinfo : EIATTR_MERCURY_ISA_VERSION
	.align		4
        /*0050*/ 	.byte	0x03, 0x5f
        /*0052*/ 	.short	0x0101


	//----- nvinfo : EIATTR_VRC_CTA_INIT_COUNT
	.align		4
        /*0054*/ 	.byte	0x02, 0x4a
	.zero		1
	.zero		1


	//----- nvinfo : EIATTR_EXIT_INSTR_OFFSETS
	.align		4
        /*0058*/ 	.byte	0x04, 0x1c
        /*005a*/ 	.short	(.L_45 - .L_44)


	//   ....[0]....
.L_44:
        /*005c*/ 	.word	0x00000080


	//   ....[1]....
        /*0060*/ 	.word	0x00000680


	//   ....[2]....
        /*0064*/ 	.word	0x00000950


	//   ....[3]....
        /*0068*/ 	.word	0x00000b20


	//   ....[4]....
        /*006c*/ 	.word	0x00000c30


	//----- nvinfo : EIATTR_CBANK_PARAM_SIZE
	.align		4
.L_45:
        /*0070*/ 	.byte	0x03, 0x19
        /*0072*/ 	.short	0x001c


	//----- nvinfo : EIATTR_PARAM_CBANK
	.align		4
        /*0074*/ 	.byte	0x04, 0x0a
        /*0076*/ 	.short	(.L_47 - .L_46)
	.align		4
.L_46:
        /*0078*/ 	.word	index@(.nv.constant0._Z14matrix_add_rowPfS_S_i)
        /*007c*/ 	.short	0x0380
        /*007e*/ 	.short	0x001c


	//----- nvinfo : EIATTR_SW_WAR
	.align		4
.L_47:
        /*0080*/ 	.byte	0x04, 0x36
        /*0082*/ 	.short	(.L_49 - .L_48)
.L_48:
        /*0084*/ 	.word	0x00000008
.L_49:


//--------------------- .nv.info._Z18matrix_add_elementPfS_S_i --------------------------
	.section	.nv.info._Z18matrix_add_elementPfS_S_i,"",@"SHT_CUDA_INFO"
	.sectionflags	@""
	.align	4


	//----- nvinfo : EIATTR_CUDA_API_VERSION
	.align		4
        /*0000*/ 	.byte	0x04, 0x37
        /*0002*/ 	.short	(.L_51 - .L_50)
.L_50:
        /*0004*/ 	.word	0x00000082


	//----- nvinfo : EIATTR_KPARAM_INFO
	.align		4
.L_51:
        /*0008*/ 	.byte	0x04, 0x17
        /*000a*/ 	.short	(.L_53 - .L_52)
.L_52:
        /*000c*/ 	.word	0x00000000
        /*0010*/ 	.short	0x0003
        /*0012*/ 	.short	0x0018
        /*0014*/ 	.byte	0x00, 0xf0, 0x11, 0x00


	//----- nvinfo : EIATTR_KPARAM_INFO
	.align		4
.L_53:
        /*0018*/ 	.byte	0x04, 0x17
        /*001a*/ 	.short	(.L_55 - .L_54)
.L_54:
        /*001c*/ 	.word	0x00000000
        /*0020*/ 	.short	0x0002
        /*0022*/ 	.short	0x0010
        /*0024*/ 	.byte	0x00, 0xf5, 0x21, 0x00


	//----- nvinfo : EIATTR_KPARAM_INFO
	.align		4
.L_55:
        /*0028*/ 	.byte	0x04, 0x17
        /*002a*/ 	.short	(.L_57 - .L_56)
.L_56:
        /*002c*/ 	.word	0x00000000
        /*0030*/ 	.short	0x0001
        /*0032*/ 	.short	0x0008
        /*0034*/ 	.byte	0x00, 0xf5, 0x21, 0x00


	//----- nvinfo : EIATTR_KPARAM_INFO
	.align		4
.L_57:
        /*0038*/ 	.byte	0x04, 0x17
        /*003a*/ 	.short	(.L_59 - .L_58)
.L_58:
        /*003c*/ 	.word	0x00000000
        /*0040*/ 	.short	0x0000
        /*0042*/ 	.short	0x0000
        /*0044*/ 	.byte	0x00, 0xf5, 0x21, 0x00


	//----- nvinfo : EIATTR_SPARSE_MMA_MASK
	.align		4
.L_59:
        /*0048*/ 	.byte	0x03, 0x50
        /*004a*/ 	.short	0x0000


	//----- nvinfo : EIATTR_MAXREG_COUNT
	.align		4
        /*004c*/ 	.byte	0x03, 0x1b
        /*004e*/ 	.short	0x00ff


	//----- nvinfo : EIATTR_MERCURY_ISA_VERSION
	.align		4
        /*0050*/ 	.byte	0x03, 0x5f
        /*0052*/ 	.short	0x0101


	//----- nvinfo : EIATTR_VRC_CTA_INIT_COUNT
	.align		4
        /*0054*/ 	.byte	0x02, 0x4a
	.zero		1
	.zero		1


	//----- nvinfo : EIATTR_EXIT_INSTR_OFFSETS
	.align		4
        /*0058*/ 	.byte	0x04, 0x1c
        /*005a*/ 	.short	(.L_61 - .L_60)


	//   ....[0]....
.L_60:
        /*005c*/ 	.word	0x000000c0


	//   ....[1]....
        /*0060*/ 	.word	0x00000190


	//----- nvinfo : EIATTR_CBANK_PARAM_SIZE
	.align		4
.L_61:
        /*0064*/ 	.byte	0x03, 0x19
        /*0066*/ 	.short	0x001c


	//----- nvinfo : EIATTR_PARAM_CBANK
	.align		4
        /*0068*/ 	.byte	0x04, 0x0a
        /*006a*/ 	.short	(.L_63 - .L_62)
	.align		4
.L_62:
        /*006c*/ 	.word	index@(.nv.constant0._Z18matrix_add_elementPfS_S_i)
        /*0070*/ 	.short	0x0380
        /*0072*/ 	.short	0x001c


	//----- nvinfo : EIATTR_SW_WAR
	.align		4
.L_63:
        /*0074*/ 	.byte	0x04, 0x36
        /*0076*/ 	.short	(.L_65 - .L_64)
.L_64:
        /*0078*/ 	.word	0x00000008
.L_65:


//--------------------- .nv.callgraph             --------------------------
	.section	.nv.callgraph,"",@"SHT_CUDA_CALLGRAPH"
	.align	4
	.sectionentsize	8
	.align		4
        /*0000*/ 	.word	0x00000000
	.align		4
        /*0004*/ 	.word	0xffffffff
	.align		4
        /*0008*/ 	.word	0x00000000
	.align		4
        /*000c*/ 	.word	0xfffffffe
	.align		4
        /*0010*/ 	.word	0x00000000
	.align		4
        /*0014*/ 	.word	0xfffffffd
	.align		4
        /*0018*/ 	.word	0x00000000
	.align		4
        /*001c*/ 	.word	0xfffffffc


//--------------------- .text._Z17matrix_add_columnPfS_S_i --------------------------
	.section	.text._Z17matrix_add_columnPfS_S_i,"ax",@progbits
	.align	128
        .global         _Z17matrix_add_columnPfS_S_i
        .type           _Z17matrix_add_columnPfS_S_i,@function
        .size           _Z17matrix_add_columnPfS_S_i,(.L_x_13 - _Z17matrix_add_columnPfS_S_i)
        .other          _Z17matrix_add_columnPfS_S_i,@"STO_CUDA_ENTRY STV_DEFAULT"
_Z17matrix_add_columnPfS_S_i:
.text._Z17matrix_add_columnPfS_S_i:
[----:B------:R-:W-:Y:S01]  /*0000*/  LDC R1, c[0x0][0x37c] ;  /* 0x0000df00ff017b82 */ /* 0x000fe20000000800 */
[----:B------:R-:W0:Y:S07]  /*0010*/  S2R R2, SR_TID.X ;  /* 0x0000000000027919 */ /* 0x000e2e0000002100 */
[----:B------:R-:W0:Y:S08]  /*0020*/  S2UR UR4, SR_CTAID.X ;  /* 0x00000000000479c3 */ /* 0x000e300000002500 */
[----:B------:R-:W0:Y:S08]  /*0030*/  LDC R3, c[0x0][0x360] ;  /* 0x0000d800ff037b82 */ /* 0x000e300000000800 */
[----:B------:R-:W1:Y:S01]  /*0040*/  LDC R0, c[0x0][0x398] ;  /* 0x0000e600ff007b82 */ /* 0x000e620000000800 */
[----:B0-----:R-:W-:Y:S01]  /*0050*/  IMAD R3, R3, UR4, R2 ;  /* 0x0000000403037c24 */ /* 0x001fe2000f8e0202 */
[----:B-1----:R-:W-:-:S04]  /*0060*/  ISETP.GE.AND P0, PT, R0, 0x1, PT ;  /* 0x000000010000780c */ /* 0x002fc80003f06270 */
[----:B------:R-:W-:-:S13]  /*0070*/  ISETP.GE.OR P0, PT, R3, R0, !P0 ;  /* 0x000000000300720c */ /* 0x000fda0004706670 */
[----:B------:R-:W-:Y:S05]  /*0080*/  @P0 EXIT ;  /* 0x000000000000094d */ /* 0x000fea0003800000 */
[C---:B------:R-:W-:Y:S01]  /*0090*/  IADD3 R2, PT, PT, R0.reuse, -0x1, RZ ;  /* 0xffffffff00027810 */ /* 0x040fe20007ffe0ff */
[----:B------:R-:W0:Y:S01]  /*00a0*/  LDCU.64 UR4, c[0x0][0x358] ;  /* 0x00006b00ff0477ac */ /* 0x000e220008000a00 */
[----:B------:R-:W-:Y:S02]  /*00b0*/  LOP3.LUT R20, R0, 0xf, RZ, 0xc0, !PT ;  /* 0x0000000f00147812 */ /* 0x000fe400078ec0ff */
[----:B------:R-:W-:Y:S01]  /*00c0*/  ISETP.GE.U32.AND P1, PT, R2, 0xf, PT ;  /* 0x0000000f0200780c */ /* 0x000fe20003f26070 */
[----:B------:R-:W-:Y:S01]  /*00d0*/  HFMA2 R2, -RZ, RZ, 0, 0 ;  /* 0x00000000ff027431 */ /* 0x000fe200000001ff */
[----:B------:R-:W-:-:S11]  /*00e0*/  ISETP.NE.AND P0, PT, R20, RZ, PT ;  /* 0x000000ff1400720c */ /* 0x000fd60003f05270 */
[----:B------:R-:W-:Y:S05]  /*00f0*/  @!P1 BRA `(.L_x_0) ;  /* 0x0000000400e89947 */ /* 0x000fea0003800000 */
[----:B------:R-:W-:Y:S02]  /*0100*/  LOP3.LUT R2, R0, 0x7ffffff0, RZ, 0xc0, !PT ;  /* 0x7ffffff000027812 */ /* 0x000fe400078ec0ff */
[----:B------:R-:W-:Y:S02]  /*0110*/  MOV R5, R3 ;  /* 0x0000000300057202 */ /* 0x000fe40000000f00 */
[----:B------:R-:W-:-:S07]  /*0120*/  IADD3 R4, PT, PT, -R2, RZ, RZ ;  /* 0x000000ff02047210 */ /* 0x000fce0007ffe1ff */
.L_x_1:
[----:B---3--:R-:W1:Y:S08]  /*0130*/  LDC.64 R14, c[0x0][0x388] ;  /* 0x0000e200ff0e7b82 */ /* 0x008e700000000a00 */
[----:B------:R-:W2:Y:S08]  /*0140*/  LDC.64 R16, c[0x0][0x390] ;  /* 0x0000e400ff107b82 */ /* 0x000eb00000000a00 */
[----:B------:R-:W3:Y:S01]  /*0150*/  LDC.64 R6, c[0x0][0x380] ;  /* 0x0000e000ff067b82 */ /* 0x000ee20000000a00 */
[----:B-1----:R-:W-:-:S05]  /*0160*/  IMAD.WIDE R14, R5, 0x4, R14 ;  /* 0x00000004050e7825 */ /* 0x002fca00078e020e */
[----:B0-----:R-:W4:Y:S01]  /*0170*/  LDG.E R8, desc[UR4][R14.64] ;  /* 0x000000040e087981 */ /* 0x001f22000c1e1900 */
[----:B--2---:R-:W-:-:S05]  /*0180*/  IMAD.WIDE R16, R5, 0x4, R16 ;  /* 0x0000000405107825 */ /* 0x004fca00078e0210 */
[----:B------:R-:W4:Y:S01]  /*0190*/  LDG.E R9, desc[UR4][R16.64] ;  /* 0x0000000410097981 */ /* 0x000f22000c1e1900 */
[----:B------:R-:W-:-:S04]  /*01a0*/  IMAD.WIDE.U32 R10, R0, 0x4, R14 ;  /* 0x00000004000a7825 */ /* 0x000fc800078e000e */
[----:B---3--:R-:W-:-:S04]  /*01b0*/  IMAD.WIDE R6, R5, 0x4, R6 ;  /* 0x0000000405067825 */ /* 0x008fc800078e0206 */
[----:B----4-:R-:W-:Y:S01]  /*01c0*/  FADD R21, R8, R9 ;  /* 0x0000000908157221 */ /* 0x010fe20000000000 */
[----:B------:R-:W-:-:S04]  /*01d0*/  IMAD.WIDE.U32 R8, R0, 0x4, R16 ;  /* 0x0000000400087825 */ /* 0x000fc800078e0010 */
[----:B------:R0:W-:Y:S04]  /*01e0*/  STG.E desc[UR4][R6.64], R21 ;  /* 0x0000001506007986 */ /* 0x0001e8000c101904 */
[----:B------:R-:W2:Y:S04]  /*01f0*/  LDG.E R18, desc[UR4][R10.64] ;  /* 0x000000040a127981 */ /* 0x000ea8000c1e1900 */
[----:B------:R-:W2:Y:S01]  /*0200*/  LDG.E R19, desc[UR4][R8.64] ;  /* 0x0000000408137981 */ /* 0x000ea2000c1e1900 */
[----:B------:R-:W-:-:S04]  /*0210*/  IMAD.WIDE.U32 R12, R0, 0x4, R6 ;  /* 0x00000004000c7825 */ /* 0x000fc800078e0006 */
[----:B------:R-:W-:-:S04]  /*0220*/  IMAD.WIDE.U32 R16, R0, 0x4, R10 ;  /* 0x0000000400107825 */ /* 0x000fc800078e000a */
[----:B------:R-:W-:-:S04]  /*0230*/  IMAD.WIDE.U32 R14, R0, 0x4, R8 ;  /* 0x00000004000e7825 */ /* 0x000fc800078e0008 */
[----:B--2---:R-:W-:-:S05]  /*0240*/  FADD R23, R18, R19 ;  /* 0x0000001312177221 */ /* 0x004fca0000000000 */
[----:B------:R1:W-:Y:S04]  /*0250*/  STG.E desc[UR4][R12.64], R23 ;  /* 0x000000170c007986 */ /* 0x0003e8000c101904 */
[----:B------:R-:W2:Y:S04]  /*0260*/  LDG.E R22, desc[UR4][R16.64] ;  /* 0x0000000410167981 */ /* 0x000ea8000c1e1900 */
[----:B------:R-:W2:Y:S01]  /*0270*/  LDG.E R25, desc[UR4][R14.64] ;  /* 0x000000040e197981 */ /* 0x000ea2000c1e1900 */
[----:B------:R-:W-:-:S04]  /*0280*/  IMAD.WIDE.U32 R18, R0, 0x4, R12 ;  /* 0x0000000400127825 */ /* 0x000fc800078e000c */
[----:B------:R-:W-:-:S04]  /*0290*/  IMAD.WIDE.U32 R10, R0, 0x4, R16 ;  /* 0x00000004000a7825 */ /* 0x000fc800078e0010 */
[----:B0-----:R-:W-:-:S04]  /*02a0*/  IMAD.WIDE.U32 R6, R0, 0x4, R14 ;  /* 0x0000000400067825 */ /* 0x001fc800078e000e */
[----:B--2---:R-:W-:-:S05]  /*02b0*/  FADD R25, R22, R25 ;  /* 0x0000001916197221 */ /* 0x004fca0000000000 */
[----:B------:R0:W-:Y:S04]  /*02c0*/  STG.E desc[UR4][R18.64], R25 ;  /* 0x0000001912007986 */ /* 0x0001e8000c101904 */
[----:B------:R-:W2:Y:S04]  /*02d0*/  LDG.E R21, desc[UR4][R10.64] ;  /* 0x000000040a157981 */ /* 0x000ea8000c1e1900 */
[----:B------:R-:W2:Y:S01]  /*02e0*/  LDG.E R22, desc[UR4][R6.64] ;  /* 0x0000000406167981 */ /* 0x000ea2000c1e1900 */
[----:B------:R-:W-:-:S04]  /*02f0*/  IMAD.WIDE.U32 R8, R0, 0x4, R18 ;  /* 0x0000000400087825 */ /* 0x000fc800078e0012 */
[----:B------:R-:W-:-:S04]  /*0300*/  IMAD.WIDE.U32 R16, R0, 0x4, R10 ;  /* 0x0000000400107825 */ /* 0x000fc800078e000a */
[----:B-1----:R-:W-:-:S04]  /*0310*/  IMAD.WIDE.U32 R12, R0, 0x4, R6 ;  /* 0x00000004000c7825 */ /* 0x002fc800078e0006 */
[----:B--2---:R-:W-:-:S05]  /*0320*/  FADD R21, R21, R22 ;  /* 0x0000001615157221 */ /* 0x004fca0000000000 */
        /* <DEDUP_REMOVED lines=8> */
[----:B------:R-:W3:Y:S04]  /*03b0*/  LDG.E R22, desc[UR4][R10.64] ;  /* 0x000000040a167981 */ /* 0x000ee8000c1e1900 */
[----:B0-----:R-:W3:Y:S01]  /*03c0*/  LDG.E R25, desc[UR4][R6.64] ;  /* 0x0000000406197981 */ /* 0x001ee2000c1e1900 */
[----:B------:R-:W-:-:S04]  /*03d0*/  IMAD.WIDE.U32 R18, R0, 0x4, R14 ;  /* 0x0000000400127825 */ /* 0x000fc800078e000e */
[----:B------:R-:W-:-:S04]  /*03e0*/  IMAD.WIDE.U32 R16, R0, 0x4, R10 ;  /* 0x0000000400107825 */ /* 0x000fc800078e000a */
[----:B-1----:R-:W-:-:S04]  /*03f0*/  IMAD.WIDE.U32 R8, R0, 0x4, R6 ;  /* 0x0000000400087825 */ /* 0x002fc800078e0006 */
[----:B---3--:R-:W-:-:S05]  /*0400*/  FADD R25, R22, R25 ;  /* 0x0000001916197221 */ /* 0x008fca0000000000 */
[----:B------:R0:W-:Y:S04]  /*0410*/  STG.E desc[UR4][R18.64], R25 ;  /* 0x0000001912007986 */ /* 0x0001e8000c101904 */
[----:B------:R-:W3:Y:S04]  /*0420*/  LDG.E R21, desc[UR4][R16.64] ;  /* 0x0000000410157981 */ /* 0x000ee8000c1e1900 */
[----:B------:R-:W3:Y:S01]  /*0430*/  LDG.E R22, desc[UR4][R8.64] ;  /* 0x0000000408167981 */ /* 0x000ee2000c1e1900 */
[----:B------:R-:W-:-:S04]  /*0440*/  IMAD.WIDE.U32 R12, R0, 0x4, R18 ;  /* 0x00000004000c7825 */ /* 0x000fc800078e0012 */
[----:B------:R-:W-:-:S04]  /*0450*/  IMAD.WIDE.U32 R10, R0, 0x4, R16 ;  /* 0x00000004000a7825 */ /* 0x000fc800078e0010 */
[----:B------:R-:W-:-:S04]  /*0460*/  IMAD.WIDE.U32 R6, R0, 0x4, R8 ;  /* 0x0000000400067825 */ /* 0x000fc800078e0008 */
[----:B---3--:R-:W-:-:S05]  /*0470*/  FADD R21, R21, R22 ;  /* 0x0000001615157221 */ /* 0x008fca0000000000 */
[----:B------:R1:W-:Y:S04]  /*0480*/  STG.E desc[UR4][R12.64], R21 ;  /* 0x000000150c007986 */ /* 0x0003e8000c101904 */
[----:B------:R-:W3:Y:S04]  /*0490*/  LDG.E R22, desc[UR4][R10.64] ;  /* 0x000000040a167981 */ /* 0x000ee8000c1e1900 */
[----:B--2---:R-:W3:Y:S01]  /*04a0*/  LDG.E R23, desc[UR4][R6.64] ;  /* 0x0000000406177981 */ /* 0x004ee2000c1e1900 */
[----:B------:R-:W-:-:S04]  /*04b0*/  IMAD.WIDE.U32 R14, R0, 0x4, R12 ;  /* 0x00000004000e7825 */ /* 0x000fc800078e000c */
[----:B------:R-:W-:-:S04]  /*04c0*/  IMAD.WIDE.U32 R16, R0, 0x4, R10 ;  /* 0x0000000400107825 */ /* 0x000fc800078e000a */
[----:B------:R-:W-:-:S04]  /*04d0*/  IMAD.WIDE.U32 R8, R0, 0x4, R6 ;  /* 0x0000000400087825 */ /* 0x000fc800078e0006 */
[----:B---3--:R-:W-:-:S05]  /*04e0*/  FADD R23, R22, R23 ;  /* 0x0000001716177221 */ /* 0x008fca0000000000 */
[----:B------:R2:W-:Y:S04]  /*04f0*/  STG.E desc[UR4][R14.64], R23 ;  /* 0x000000170e007986 */ /* 0x0005e8000c101904 */
[----:B------:R-:W3:Y:S04]  /*0500*/  LDG.E R22, desc[UR4][R16.64] ;  /* 0x0000000410167981 */ /* 0x000ee8000c1e1900 */
[----:B0-----:R-:W3:Y:S01]  /*0510*/  LDG.E R25, desc[UR4][R8.64] ;  /* 0x0000000408197981 */ /* 0x001ee2000c1e1900 */
[----:B------:R-:W-:-:S04]  /*0520*/  IMAD.WIDE.U32 R18, R0, 0x4, R14 ;  /* 0x0000000400127825 */ /* 0x000fc800078e000e */
[----:B------:R-:W-:-:S04]  /*0530*/  IMAD.WIDE.U32 R10, R0, 0x4, R16 ;  /* 0x00000004000a7825 */ /* 0x000fc800078e0010 */
[----:B------:R-:W-:-:S04]  /*0540*/  IMAD.WIDE.U32 R6, R0, 0x4, R8 ;  /* 0x0000000400067825 */ /* 0x000fc800078e0008 */
[----:B---3--:R-:W-:-:S05]  /*0550*/  FADD R25, R22, R25 ;  /* 0x0000001916197221 */ /* 0x008fca0000000000 */
[----:B------:R0:W-:Y:S04]  /*0560*/  STG.E desc[UR4][R18.64], R25 ;  /* 0x0000001912007986 */ /* 0x0001e8000c101904 */
[----:B-1----:R-:W3:Y:S04]  /*0570*/  LDG.E R21, desc[UR4][R10.64] ;  /* 0x000000040a157981 */ /* 0x002ee8000c1e1900 */
[----:B------:R-:W3:Y:S01]  /*0580*/  LDG.E R22, desc[UR4][R6.64] ;  /* 0x0000000406167981 */ /* 0x000ee2000c1e1900 */
[----:B------:R-:W-:-:S04]  /*0590*/  IMAD.WIDE.U32 R12, R0, 0x4, R18 ;  /* 0x00000004000c7825 */ /* 0x000fc800078e0012 */
[----:B--2---:R-:W-:-:S04]  /*05a0*/  IMAD.WIDE.U32 R14, R0, 0x4, R10 ;  /* 0x00000004000e7825 */ /* 0x004fc800078e000a */
[----:B------:R-:W-:-:S04]  /*05b0*/  IMAD.WIDE.U32 R8, R0, 0x4, R6 ;  /* 0x0000000400087825 */ /* 0x000fc800078e0006 */
[----:B---3--:R-:W-:-:S05]  /*05c0*/  FADD R21, R21, R22 ;  /* 0x0000001615157221 */ /* 0x008fca0000000000 */
        /* <DEDUP_REMOVED lines=11> */
[----:B-1----:R-:W-:-:S04]  /*0680*/  IMAD.WIDE.U32 R12, R0, 0x4, R10 ;  /* 0x00000004000c7825 */ /* 0x002fc800078e000a */
[----:B------:R-:W-:-:S04]  /*0690*/  IMAD.WIDE.U32 R8, R0, 0x4, R6 ;  /* 0x0000000400087825 */ /* 0x000fc800078e0006 */
        /* <DEDUP_REMOVED lines=23> */
[----:B------:R-:W2:Y:S04]  /*0810*/  LDG.E R10, desc[UR4][R10.64] ;  /* 0x000000040a0a7981 */ /* 0x000ea8000c1e1900 */
[----:B------:R-:W2:Y:S01]  /*0820*/  LDG.E R7, desc[UR4][R6.64] ;  /* 0x0000000406077981 */ /* 0x000ea2000c1e1900 */
[----:B------:R-:W-:-:S04]  /*0830*/  IADD3 R4, PT, PT, R4, 0x10, RZ ;  /* 0x0000001004047810 */ /* 0x000fc80007ffe0ff */
[----:B------:R-:W-:Y:S01]  /*0840*/  ISETP.NE.AND P1, PT, R4, RZ, PT ;  /* 0x000000ff0400720c */ /* 0x000fe20003f25270 */
[C---:B-1----:R-:W-:Y:S01]  /*0850*/  IMAD.WIDE.U32 R14, R0.reuse, 0x4, R18 ;  /* 0x00000004000e7825 */ /* 0x042fe200078e0012 */
[----:B------:R-:W-:-:S03]  /*0860*/  LEA R5, R0, R5, 0x4 ;  /* 0x0000000500057211 */ /* 0x000fc600078e20ff */
[----:B--2---:R-:W-:-:S05]  /*0870*/  FADD R17, R10, R7 ;  /* 0x000000070a117221 */ /* 0x004fca0000000000 */
[----:B------:R3:W-:Y:S03]  /*0880*/  STG.E desc[UR4][R14.64], R17 ;  /* 0x000000110e007986 */ /* 0x0007e6000c101904 */
[----:B------:R-:W-:Y:S05]  /*0890*/  @P1 BRA `(.L_x_1) ;  /* 0xfffffff800241947 */ /* 0x000fea000383ffff */
.L_x_0:
[----:B0-----:R-:W-:Y:S05]  /*08a0*/  @!P0 EXIT ;  /* 0x000000000000894d */ /* 0x001fea0003800000 */
[----:B------:R-:W-:Y:S02]  /*08b0*/  ISETP.GE.U32.AND P0, PT, R20, 0x8, PT ;  /* 0x000000081400780c */ /* 0x000fe40003f06070 */
[----:B---3--:R-:W-:-:S04]  /*08c0*/  LOP3.LUT R18, R0, 0x7, RZ, 0xc0, !PT ;  /* 0x0000000700127812 */ /* 0x008fc800078ec0ff */
[----:B------:R-:W-:-:S07]  /*08d0*/  ISETP.NE.AND P1, PT, R18, RZ, PT ;  /* 0x000000ff1200720c */ /* 0x000fce0003f25270 */
[----:B------:R-:W-:Y:S06]  /*08e0*/  @!P0 BRA `(.L_x_2) ;  /* 0x0000000000f48947 */ /* 0x000fec0003800000 */
[----:B------:R-:W0:Y:S01]  /*08f0*/  LDC.64 R4, c[0x0][0x388] ;  /* 0x0000e200ff047b82 */ /* 0x000e220000000a00 */
[----:B------:R-:W-:-:S07]  /*0900*/  IMAD R11, R2, R0, R3 ;  /* 0x00000000020b7224 */ /* 0x000fce00078e0203 */
[----:B------:R-:W1:Y:S08]  /*0910*/  LDC.64 R6, c[0x0][0x390] ;  /* 0x0000e400ff067b82 */ /* 0x000e700000000a00 */
[----:B------:R-:W2:Y:S01]  /*0920*/  LDC.64 R8, c[0x0][0x380] ;  /* 0x0000e000ff087b82 */ /* 0x000ea20000000a00 */
[----:B0-----:R-:W-:-:S05]  /*0930*/  IMAD.WIDE R4, R11, 0x4, R4 ;  /* 0x000000040b047825 */ /* 0x001fca00078e0204 */
[----:B------:R-:W3:Y:S01]  /*0940*/  LDG.E R10, desc[UR4][R4.64] ;  /* 0x00000004040a7981 */ /* 0x000ee2000c1e1900 */
[----:B-1----:R-:W-:-:S05]  /*0950*/  IMAD.WIDE R6, R11, 0x4, R6 ;  /* 0x000000040b067825 */ /* 0x002fca00078e0206 */
[----:B------:R-:W3:Y:S01]  /*0960*/  LDG.E R13, desc[UR4][R6.64] ;  /* 0x00000004060d7981 */ /* 0x000ee2000c1e1900 */
[----:B--2---:R-:W-:-:S04]  /*0970*/  IMAD.WIDE R8, R11, 0x4, R8 ;  /* 0x000000040b087825 */ /* 0x004fc800078e0208 */
[----:B---3--:R-:W-:Y:S01]  /*0980*/  FADD R19, R10, R13 ;  /* 0x0000000d0a137221 */ /* 0x008fe20000000000 */
[----:B------:R-:W-:-:S04]  /*0990*/  IMAD.WIDE.U32 R10, R0, 0x4, R4 ;  /* 0x00000004000a7825 */ /* 0x000fc800078e0004 */
[C---:B------:R-:W-:Y:S01]  /*09a0*/  IMAD.WIDE.U32 R12, R0.reuse, 0x4, R6 ;  /* 0x00000004000c7825 */ /* 0x040fe200078e0006 */
        /* <DEDUP_REMOVED lines=11> */
[----:B0-----:R-:W-:-:S04]  /*0a60*/  IMAD.WIDE.U32 R8, R0, 0x4, R4 ;  /* 0x0000000400087825 */ /* 0x001fc800078e0004 */
[----:B------:R-:W-:-:S04]  /*0a70*/  IMAD.WIDE.U32 R10, R0, 0x4, R6 ;  /* 0x00000004000a7825 */ /* 0x000fc800078e0006 */
        /* <DEDUP_REMOVED lines=10> */
[----:B-1----:R-:W3:Y:S01]  /*0b20*/  LDG.E R21, desc[UR4][R6.64] ;  /* 0x0000000406157981 */ /* 0x002ee2000c1e1900 */
        /* <DEDUP_REMOVED lines=12> */
[----:B--2---:R-:W2:Y:S04]  /*0bf0*/  LDG.E R19, desc[UR4][R4.64] ;  /* 0x0000000404137981 */ /* 0x004ea8000c1e1900 */
[----:B------:R-:W2:Y:S01]  /*0c00*/  LDG.E R20, desc[UR4][R6.64] ;  /* 0x0000000406147981 */ /* 0x000ea2000c1e1900 */
[----:B------:R-:W-:-:S04]  /*0c10*/  IMAD.WIDE.U32 R12, R0, 0x4, R16 ;  /* 0x00000004000c7825 */ /* 0x000fc800078e0010 */
[----:B------:R-:W-:-:S04]  /*0c20*/  IMAD.WIDE.U32 R8, R0, 0x4, R4 ;  /* 0x0000000400087825 */ /* 0x000fc800078e0004 */
[----:B------:R-:W-:-:S04]  /*0c30*/  IMAD.WIDE.U32 R10, R0, 0x4, R6 ;  /* 0x00000004000a7825 */ /* 0x000fc800078e0006 */
[----:B--2---:R-:W-:-:S05]  /*0c40*/  FADD R19, R19, R20 ;  /* 0x0000001413137221 */ /* 0x004fca0000000000 */
[----:B------:R2:W-:Y:S04]  /*0c50*/  STG.E desc[UR4][R12.64], R19 ;  /* 0x000000130c007986 */ /* 0x0005e8000c101904 */
[----:B------:R-:W0:Y:S04]  /*0c60*/  LDG.E R8, desc[UR4][R8.64] ;  /* 0x0000000408087981 */ /* 0x000e28000c1e1900 */
[----:B------:R-:W0:Y:S01]  /*0c70*/  LDG.E R11, desc[UR4][R10.64] ;  /* 0x000000040a0b7981 */ /* 0x000e22000c1e1900 */
[----:B-1----:R-:W-:Y:S01]  /*0c80*/  IMAD.WIDE.U32 R14, R0, 0x4, R12 ;  /* 0x00000004000e7825 */ /* 0x002fe200078e000c */
[----:B------:R-:W-:-:S03]  /*0c90*/  IADD3 R2, PT, PT, R2, 0x8, RZ ;  /* 0x0000000802027810 */ /* 0x000fc60007ffe0ff */
[----:B0-----:R-:W-:-:S05]  /*0ca0*/  FADD R17, R8, R11 ;  /* 0x0000000b08117221 */ /* 0x001fca0000000000 */
[----:B------:R2:W-:Y:S02]  /*0cb0*/  STG.E desc[UR4][R14.64], R17 ;  /* 0x000000110e007986 */ /* 0x0005e4000c101904 */
.L_x_2:
[----:B------:R-:W-:Y:S05]  /*0cc0*/  @!P1 EXIT ;  /* 0x000000000000994d */ /* 0x000fea0003800000 */
[----:B------:R-:W-:Y:S02]  /*0cd0*/  ISETP.GE.U32.AND P0, PT, R18, 0x4, PT ;  /* 0x000000041200780c */ /* 0x000fe40003f06070 */
[----:B------:R-:W-:-:S04]  /*0ce0*/  LOP3.LUT R4, R0, 0x3, RZ, 0xc0, !PT ;  /* 0x0000000300047812 */ /* 0x000fc800078ec0ff */
[----:B------:R-:W-:-:S07]  /*0cf0*/  ISETP.NE.AND P1, PT, R4, RZ, PT ;  /* 0x000000ff0400720c */ /* 0x000fce0003f25270 */
[----:B------:R-:W-:Y:S06]  /*0d00*/  @!P0 BRA `(.L_x_3) ;  /* 0x0000000000848947 */ /* 0x000fec0003800000 */
[----:B------:R-:W0:Y:S01]  /*0d10*/  LDC.64 R6, c[0x0][0x388] ;  /* 0x0000e200ff067b82 */ /* 0x000e220000000a00 */
[----:B--2---:R-:W-:-:S07]  /*0d20*/  IMAD R13, R2, R0, R3 ;  /* 0x00000000020d7224 */ /* 0x004fce00078e0203 */
[----:B------:R-:W1:Y:S08]  /*0d30*/  LDC.64 R8, c[0x0][0x390] ;  /* 0x0000e400ff087b82 */ /* 0x000e700000000a00 */
[----:B------:R-:W2:Y:S01]  /*0d40*/  LDC.64 R10, c[0x0][0x380] ;  /* 0x0000e000ff0a7b82 */ /* 0x000ea20000000a00 */
[----:B0-----:R-:W-:-:S05]  /*0d50*/  IMAD.WIDE R6, R13, 0x4, R6 ;  /* 0x000000040d067825 */ /* 0x001fca00078e0206 */
[----:B------:R-:W3:Y:S01]  /*0d60*/  LDG.E R5, desc[UR4][R6.64] ;  /* 0x0000000406057981 */ /* 0x000ee2000c1e1900 */
[----:B-1----:R-:W-:-:S05]  /*0d70*/  IMAD.WIDE R8, R13, 0x4, R8 ;  /* 0x000000040d087825 */ /* 0x002fca00078e0208 */
[----:B------:R-:W3:Y:S01]  /*0d80*/  LDG.E R12, desc[UR4][R8.64] ;  /* 0x00000004080c7981 */ /* 0x000ee2000c1e1900 */
[----:B------:R-:W-:-:S04]  /*0d90*/  IMAD.WIDE.U32 R14, R0, 0x4, R8 ;  /* 0x00000004000e7825 */ /* 0x000fc800078e0008 */
[----:B--2---:R-:W-:-:S04]  /*0da0*/  IMAD.WIDE R10, R13, 0x4, R10 ;  /* 0x000000040d0a7825 */ /* 0x004fc800078e020a */
[----:B---3--:R-:W-:Y:S01]  /*0db0*/  FADD R5, R5, R12 ;  /* 0x0000000c05057221 */ /* 0x008fe20000000000 */
        /* <DEDUP_REMOVED lines=18> */
[----:B------:R-:W-:Y:S01]  /*0ee0*/  IMAD.WIDE.U32 R14, R0, 0x4, R18 ;  /* 0x00000004000e7825 */ /* 0x000fe200078e0012 */
[----:B------:R-:W-:-:S03]  /*0ef0*/  IADD3 R2, PT, PT, R2, 0x4, RZ ;  /* 0x0000000402027810 */ /* 0x000fc60007ffe0ff */
[----:B--2---:R-:W-:-:S05]  /*0f00*/  FADD R5, R10, R13 ;  /* 0x0000000d0a057221 */ /* 0x004fca0000000000 */
[----:B------:R1:W-:Y:S02]  /*0f10*/  STG.E desc[UR4][R14.64], R5 ;  /* 0x000000050e007986 */ /* 0x0003e4000c101904 */
.L_x_3:
[----:B------:R-:W-:Y:S05]  /*0f20*/  @!P1 EXIT ;  /* 0x000000000000994d */ /* 0x000fea0003800000 */
[----:B------:R-:W0:Y:S01]  /*0f30*/  LDC.64 R6, c[0x0][0x390] ;  /* 0x0000e400ff067b82 */ /* 0x000e220000000a00 */
[----:B-12---:R-:W-:Y:S01]  /*0f40*/  IMAD R15, R2, R0, R3 ;  /* 0x00000000020f7224 */ /* 0x006fe200078e0203 */
[----:B------:R-:W-:-:S06]  /*0f50*/  IADD3 R14, PT, PT, -R4, RZ, RZ ;  /* 0x000000ff040e7210 */ /* 0x000fcc0007ffe1ff */
[----:B------:R-:W1:Y:S08]  /*0f60*/  LDC.64 R8, c[0x0][0x380] ;  /* 0x0000e000ff087b82 */ /* 0x000e700000000a00 */
[----:B------:R-:W2:Y:S02]  /*0f70*/  LDC.64 R10, c[0x0][0x388] ;  /* 0x0000e200ff0a7b82 */ /* 0x000ea40000000a00 */
.L_x_4:
[----:B0-----:R-:W-:-:S04]  /*0f80*/  IMAD.WIDE R4, R15, 0x4, R6 ;  /* 0x000000040f047825 */ /* 0x001fc800078e0206 */
[C---:B--2---:R-:W-:Y:S02]  /*0f90*/  IMAD.WIDE R12, R15.reuse, 0x4, R10 ;  /* 0x000000040f0c7825 */ /* 0x044fe400078e020a */
[----:B------:R-:W2:Y:S04]  /*0fa0*/  LDG.E R5, desc[UR4][R4.64] ;  /* 0x0000000404057981 */ /* 0x000ea8000c1e1900 */
[----:B------:R-:W2:Y:S01]  /*0fb0*/  LDG.E R12, desc[UR4][R12.64] ;  /* 0x000000040c0c7981 */ /* 0x000ea2000c1e1900 */
[----:B------:R-:W-:Y:S01]  /*0fc0*/  IADD3 R14, PT, PT, R14, 0x1, RZ ;  /* 0x000000010e0e7810 */ /* 0x000fe20007ffe0ff */
[C---:B-1-3--:R-:W-:Y:S01]  /*0fd0*/  IMAD.WIDE R2, R15.reuse, 0x4, R8 ;  /* 0x000000040f027825 */ /* 0x04afe200078e0208 */
[----:B------:R-:W-:Y:S02]  /*0fe0*/  IADD3 R15, PT, PT, R15, R0, RZ ;  /* 0x000000000f0f7210 */ /* 0x000fe40007ffe0ff */
[----:B------:R-:W-:Y:S01]  /*0ff0*/  ISETP.NE.AND P0, PT, R14, RZ, PT ;  /* 0x000000ff0e00720c */ /* 0x000fe20003f05270 */
[----:B--2---:R-:W-:-:S05]  /*1000*/  FADD R17, R12, R5 ;  /* 0x000000050c117221 */ /* 0x004fca0000000000 */
[----:B------:R3:W-:Y:S07]  /*1010*/  STG.E desc[UR4][R2.64], R17 ;  /* 0x0000001102007986 */ /* 0x0007ee000c101904 */
[----:B------:R-:W-:Y:S05]  /*1020*/  @P0 BRA `(.L_x_4) ;  /* 0xfffffffc00d40947 */ /* 0x000fea000383ffff */
[----:B------:R-:W-:Y:S05]  /*1030*/  EXIT ;  /* 0x000000000000794d */ /* 0x000fea0003800000 */
.L_x_5:
[----:B------:R-:W-:-:S00]  /*1040*/  BRA `(.L_x_5) ;  /* 0xfffffffc00fc7947 */ /* 0x000fc0000383ffff */
[----:B------:R-:W-:-:S00]  /*1050*/  NOP ;  /* 0x0000000000007918 */ /* 0x000fc00000000000 */
        /* <DEDUP_REMOVED lines=10> */
.L_x_13:


//--------------------- .text._Z14matrix_add_rowPfS_S_i --------------------------
	.section	.text._Z14matrix_add_rowPfS_S_i,"ax",@progbits
	.align	128
        .global         _Z14matrix_add_rowPfS_S_i
        .type           _Z14matrix_add_rowPfS_S_i,@function
        .size           _Z14matrix_add_rowPfS_S_i,(.L_x_14 - _Z14matrix_add_rowPfS_S_i)
        .other          _Z14matrix_add_rowPfS_S_i,@"STO_CUDA_ENTRY STV_DEFAULT"
_Z14matrix_add_rowPfS_S_i:
.text._Z14matrix_add_rowPfS_S_i:
        /* <DEDUP_REMOVED lines=9> */
[C---:B------:R-:W-:Y:S01]  /*0090*/  ISETP.GE.U32.AND P1, PT, R2.reuse, 0x10, PT ;  /* 0x000000100200780c */ /* 0x040fe20003f26070 */
[----:B------:R-:W-:Y:S01]  /*00a0*/  IMAD R0, R3, R2, RZ ;  /* 0x0000000203007224 */ /* 0x000fe200078e02ff */
[----:B------:R-:W-:Y:S01]  /*00b0*/  LOP3.LUT R14, R2, 0xf, RZ, 0xc0, !PT ;  /* 0x0000000f020e7812 */ /* 0x000fe200078ec0ff */
[----:B------:R-:W0:Y:S01]  /*00c0*/  LDCU.64 UR10, c[0x0][0x358] ;  /* 0x00006b00ff0a77ac */ /* 0x000e220008000a00 */
[----:B------:R-:W-:Y:S02]  /*00d0*/  HFMA2 R3, -RZ, RZ, 0, 0 ;  /* 0x00000000ff037431 */ /* 0x000fe400000001ff */
[----:B------:R-:W-:-:S07]  /*00e0*/  ISETP.NE.AND P0, PT, R14, RZ, PT ;  /* 0x000000ff0e00720c */ /* 0x000fce0003f05270 */
[----:B------:R-:W-:Y:S06]  /*00f0*/  @!P1 BRA `(.L_x_6) ;  /* 0x0000000400609947 */ /* 0x000fec0003800000 */
[----:B------:R-:W1:Y:S01]  /*0100*/  LDCU.128 UR12, c[0x0][0x380] ;  /* 0x00007000ff0c77ac */ /* 0x000e620008000c00 */
[----:B------:R-:W-:Y:S02]  /*0110*/  LOP3.LUT R3, R2, 0x7ffffff0, RZ, 0xc0, !PT ;  /* 0x7ffffff002037812 */ /* 0x000fe400078ec0ff */
[----:B------:R-:W-:Y:S01]  /*0120*/  MOV R10, R0 ;  /* 0x00000000000a7202 */ /* 0x000fe20000000f00 */
[----:B------:R-:W2:Y:S01]  /*0130*/  LDCU.64 UR6, c[0x0][0x390] ;  /* 0x00007200ff0677ac */ /* 0x000ea20008000a00 */
[----:B------:R-:W-:Y:S01]  /*0140*/  IADD3 R11, PT, PT, -R3, RZ, RZ ;  /* 0x000000ff030b7210 */ /* 0x000fe20007ffe1ff */
[----:B-1----:R-:W-:Y:S02]  /*0150*/  UIADD3 UR8, UP0, UPT, UR14, 0x20, URZ ;  /* 0x000000200e087890 */ /* 0x002fe4000ff1e0ff */
[----:B------:R-:W-:Y:S02]  /*0160*/  UIADD3 UR4, UP2, UPT, UR12, 0x20, URZ ;  /* 0x000000200c047890 */ /* 0x000fe4000ff5e0ff */
[----:B--2---:R-:W-:-:S02]  /*0170*/  UIADD3 UR6, UP1, UPT, UR6, 0x20, URZ ;  /* 0x0000002006067890 */ /* 0x004fc4000ff3e0ff */
[----:B------:R-:W-:Y:S02]  /*0180*/  UIADD3.X UR9, UPT, UPT, URZ, UR15, URZ, UP0, !UPT ;  /* 0x0000000fff097290 */ /* 0x000fe400087fe4ff */
[----:B------:R-:W-:Y:S02]  /*0190*/  UIADD3.X UR5, UPT, UPT, URZ, UR13, URZ, UP2, !UPT ;  /* 0x0000000dff057290 */ /* 0x000fe400097fe4ff */
[----:B------:R-:W-:-:S12]  /*01a0*/  UIADD3.X UR7, UPT, UPT, URZ, UR7, URZ, UP1, !UPT ;  /* 0x00000007ff077290 */ /* 0x000fd80008ffe4ff */
.L_x_7:
[----:B------:R-:W-:Y:S02]  /*01b0*/  MOV R4, UR8 ;  /* 0x0000000800047c02 */ /* 0x000fe40008000f00 */
[----:B------:R-:W-:Y:S02]  /*01c0*/  MOV R5, UR9 ;  /* 0x0000000900057c02 */ /* 0x000fe40008000f00 */
[----:B------:R-:W-:Y:S02]  /*01d0*/  MOV R6, UR6 ;  /* 0x0000000600067c02 */ /* 0x000fe40008000f00 */
[----:B------:R-:W-:Y:S01]  /*01e0*/  MOV R7, UR7 ;  /* 0x0000000700077c02 */ /* 0x000fe20008000f00 */
[----:B------:R-:W-:-:S04]  /*01f0*/  IMAD.WIDE R4, R10, 0x4, R4 ;  /* 0x000000040a047825 */ /* 0x000fc800078e0204 */
[----:B------:R-:W-:Y:S01]  /*0200*/  IMAD.WIDE R6, R10, 0x4, R6 ;  /* 0x000000040a067825 */ /* 0x000fe200078e0206 */
[----:B0-----:R-:W2:Y:S04]  /*0210*/  LDG.E R12, desc[UR10][R4.64+-0x20] ;  /* 0xffffe00a040c7981 */ /* 0x001ea8000c1e1900 */
[----:B----4-:R-:W2:Y:S01]  /*0220*/  LDG.E R13, desc[UR10][R6.64+-0x20] ;  /* 0xffffe00a060d7981 */ /* 0x010ea2000c1e1900 */
[----:B------:R-:W-:Y:S02]  /*0230*/  MOV R8, UR4 ;  /* 0x0000000400087c02 */ /* 0x000fe40008000f00 */
[----:B------:R-:W-:-:S03]  /*0240*/  MOV R9, UR5 ;  /* 0x0000000500097c02 */ /* 0x000fc60008000f00 */
[----:B------:R-:W-:-:S04]  /*0250*/  IMAD.WIDE R8, R10, 0x4, R8 ;  /* 0x000000040a087825 */ /* 0x000fc800078e0208 */
[----:B--2---:R-:W-:-:S05]  /*0260*/  FADD R13, R12, R13 ;  /* 0x0000000d0c0d7221 */ /* 0x004fca0000000000 */
[----:B------:R0:W-:Y:S04]  /*0270*/  STG.E desc[UR10][R8.64+-0x20], R13 ;  /* 0xffffe00d08007986 */ /* 0x0001e8000c10190a */
[----:B------:R-:W2:Y:S04]  /*0280*/  LDG.E R12, desc[UR10][R4.64+-0x1c] ;  /* 0xffffe40a040c7981 */ /* 0x000ea8000c1e1900 */
[----:B------:R-:W2:Y:S02]  /*0290*/  LDG.E R15, desc[UR10][R6.64+-0x1c] ;  /* 0xffffe40a060f7981 */ /* 0x000ea4000c1e1900 */
[----:B--2---:R-:W-:-:S05]  /*02a0*/  FADD R15, R12, R15 ;  /* 0x0000000f0c0f7221 */ /* 0x004fca0000000000 */
[----:B------:R1:W-:Y:S04]  /*02b0*/  STG.E desc[UR10][R8.64+-0x1c], R15 ;  /* 0xffffe40f08007986 */ /* 0x0003e8000c10190a */
[----:B------:R-:W2:Y:S04]  /*02c0*/  LDG.E R12, desc[UR10][R4.64+-0x18] ;  /* 0xffffe80a040c7981 */ /* 0x000ea8000c1e1900 */
[----:B------:R-:W2:Y:S02]  /*02d0*/  LDG.E R17, desc[UR10][R6.64+-0x18] ;  /* 0xffffe80a06117981 */ /* 0x000ea4000c1e1900 */
[----:B--2---:R-:W-:-:S05]  /*02e0*/  FADD R17, R12, R17 ;  /* 0x000000110c117221 */ /* 0x004fca0000000000 */
[----:B------:R2:W-:Y:S04]  /*02f0*/  STG.E desc[UR10][R8.64+-0x18], R17 ;  /* 0xffffe81108007986 */ /* 0x0005e8000c10190a */
[----:B------:R-:W3:Y:S04]  /*0300*/  LDG.E R12, desc[UR10][R4.64+-0x14] ;  /* 0xffffec0a040c7981 */ /* 0x000ee8000c1e1900 */
[----:B------:R-:W3:Y:S02]  /*0310*/  LDG.E R19, desc[UR10][R6.64+-0x14] ;  /* 0xffffec0a06137981 */ /* 0x000ee4000c1e1900 */
[----:B---3--:R-:W-:-:S05]  /*0320*/  FADD R19, R12, R19 ;  /* 0x000000130c137221 */ /* 0x008fca0000000000 */
[----:B------:R3:W-:Y:S04]  /*0330*/  STG.E desc[UR10][R8.64+-0x14], R19 ;  /* 0xffffec1308007986 */ /* 0x0007e8000c10190a */
[----:B------:R-:W4:Y:S04]  /*0340*/  LDG.E R12, desc[UR10][R4.64+-0x10] ;  /* 0xfffff00a040c7981 */ /* 0x000f28000c1e1900 */
[----:B0-----:R-:W4:Y:S02]  /*0350*/  LDG.E R13, desc[UR10][R6.64+-0x10] ;  /* 0xfffff00a060d7981 */ /* 0x001f24000c1e1900 */
[----:B----4-:R-:W-:-:S05]  /*0360*/  FADD R13, R12, R13 ;  /* 0x0000000d0c0d7221 */ /* 0x010fca0000000000 */
[----:B------:R0:W-:Y:S04]  /*0370*/  STG.E desc[UR10][R8.64+-0x10], R13 ;  /* 0xfffff00d08007986 */ /* 0x0001e8000c10190a */
[----:B------:R-:W4:Y:S04]  /*0380*/  LDG.E R12, desc[UR10][R4.64+-0xc] ;  /* 0xfffff40a040c7981 */ /* 0x000f28000c1e1900 */
[----:B-1----:R-:W4:Y:S02]  /*0390*/  LDG.E R15, desc[UR10][R6.64+-0xc] ;  /* 0xfffff40a060f7981 */ /* 0x002f24000c1e1900 */
[----:B----4-:R-:W-:-:S05]  /*03a0*/  FADD R15, R12, R15 ;  /* 0x0000000f0c0f7221 */ /* 0x010fca0000000000 */
[----:B------:R1:W-:Y:S04]  /*03b0*/  STG.E desc[UR10][R8.64+-0xc], R15 ;  /* 0xfffff40f08007986 */ /* 0x0003e8000c10190a */
[----:B------:R-:W4:Y:S04]  /*03c0*/  LDG.E R12, desc[UR10][R4.64+-0x8] ;  /* 0xfffff80a040c7981 */ /* 0x000f28000c1e1900 */
[----:B--2---:R-:W4:Y:S02]  /*03d0*/  LDG.E R17, desc[UR10][R6.64+-0x8] ;  /* 0xfffff80a06117981 */ /* 0x004f24000c1e1900 */
[----:B----4-:R-:W-:-:S05]  /*03e0*/  FADD R17, R12, R17 ;  /* 0x000000110c117221 */ /* 0x010fca0000000000 */
[----:B------:R2:W-:Y:S04]  /*03f0*/  STG.E desc[UR10][R8.64+-0x8], R17 ;  /* 0xfffff81108007986 */ /* 0x0005e8000c10190a */
[----:B------:R-:W4:Y:S04]  /*0400*/  LDG.E R12, desc[UR10][R4.64+-0x4] ;  /* 0xfffffc0a040c7981 */ /* 0x000f28000c1e1900 */
[----:B---3--:R-:W4:Y:S02]  /*0410*/  LDG.E R19, desc[UR10][R6.64+-0x4] ;  /* 0xfffffc0a06137981 */ /* 0x008f24000c1e1900 */
[----:B----4-:R-:W-:-:S05]  /*0420*/  FADD R19, R12, R19 ;  /* 0x000000130c137221 */ /* 0x010fca0000000000 */
        /* <DEDUP_REMOVED lines=21> */
[----:B------:R-:W5:Y:S04]  /*0580*/  LDG.E R12, desc[UR10][R4.64+0x14] ;  /* 0x0000140a040c7981 */ /* 0x000f68000c1e1900 */
[----:B-1----:R-:W5:Y:S02]  /*0590*/  LDG.E R15, desc[UR10][R6.64+0x14] ;  /* 0x0000140a060f7981 */ /* 0x002f64000c1e1900 */
[----:B-----5:R-:W-:-:S05]  /*05a0*/  FADD R15, R12, R15 ;  /* 0x0000000f0c0f7221 */ /* 0x020fca0000000000 */
[----:B------:R4:W-:Y:S04]  /*05b0*/  STG.E desc[UR10][R8.64+0x14], R15 ;  /* 0x0000140f08007986 */ /* 0x0009e8000c10190a */
[----:B------:R-:W5:Y:S04]  /*05c0*/  LDG.E R12, desc[UR10][R4.64+0x18] ;  /* 0x0000180a040c7981 */ /* 0x000f68000c1e1900 */
[----:B--2---:R-:W5:Y:S01]  /*05d0*/  LDG.E R17, desc[UR10][R6.64+0x18] ;  /* 0x0000180a06117981 */ /* 0x004f62000c1e1900 */
[----:B------:R-:W-:Y:S01]  /*05e0*/  IADD3 R11, PT, PT, R11, 0x10, RZ ;  /* 0x000000100b0b7810 */ /* 0x000fe20007ffe0ff */
[----:B-----5:R-:W-:-:S05]  /*05f0*/  FADD R17, R12, R17 ;  /* 0x000000110c117221 */ /* 0x020fca0000000000 */
[----:B------:R4:W-:Y:S04]  /*0600*/  STG.E desc[UR10][R8.64+0x18], R17 ;  /* 0x0000181108007986 */ /* 0x0009e8000c10190a */
[----:B------:R-:W2:Y:S04]  /*0610*/  LDG.E R12, desc[UR10][R4.64+0x1c] ;  /* 0x00001c0a040c7981 */ /* 0x000ea8000c1e1900 */
[----:B---3--:R-:W2:Y:S01]  /*0620*/  LDG.E R19, desc[UR10][R6.64+0x1c] ;  /* 0x00001c0a06137981 */ /* 0x008ea2000c1e1900 */
[----:B------:R-:W-:Y:S02]  /*0630*/  ISETP.NE.AND P1, PT, R11, RZ, PT ;  /* 0x000000ff0b00720c */ /* 0x000fe40003f25270 */
[----:B------:R-:W-:Y:S01]  /*0640*/  IADD3 R10, PT, PT, R10, 0x10, RZ ;  /* 0x000000100a0a7810 */ /* 0x000fe20007ffe0ff */
[----:B--2---:R-:W-:-:S05]  /*0650*/  FADD R19, R12, R19 ;  /* 0x000000130c137221 */ /* 0x004fca0000000000 */
[----:B------:R4:W-:Y:S05]  /*0660*/  STG.E desc[UR10][R8.64+0x1c], R19 ;  /* 0x00001c1308007986 */ /* 0x0009ea000c10190a */
[----:B------:R-:W-:Y:S05]  /*0670*/  @P1 BRA `(.L_x_7) ;  /* 0xfffffff800cc1947 */ /* 0x000fea000383ffff */
.L_x_6:
[----:B0-----:R-:W-:Y:S05]  /*0680*/  @!P0 EXIT ;  /* 0x000000000000894d */ /* 0x001fea0003800000 */
[----:B------:R-:W-:Y:S02]  /*0690*/  ISETP.GE.U32.AND P0, PT, R14, 0x8, PT ;  /* 0x000000080e00780c */ /* 0x000fe40003f06070 */
[----:B------:R-:W-:-:S04]  /*06a0*/  LOP3.LUT R12, R2, 0x7, RZ, 0xc0, !PT ;  /* 0x00000007020c7812 */ /* 0x000fc800078ec0ff */
[----:B------:R-:W-:-:S07]  /*06b0*/  ISETP.NE.AND P1, PT, R12, RZ, PT ;  /* 0x000000ff0c00720c */ /* 0x000fce0003f25270 */
[----:B------:R-:W-:Y:S06]  /*06c0*/  @!P0 BRA `(.L_x_8) ;  /* 0x0000000000a08947 */ /* 0x000fec0003800000 */
[----:B------:R-:W0:Y:S01]  /*06d0*/  LDC.64 R4, c[0x0][0x388] ;  /* 0x0000e200ff047b82 */ /* 0x000e220000000a00 */
[----:B------:R-:W-:-:S07]  /*06e0*/  IADD3 R11, PT, PT, R0, R3, RZ ;  /* 0x00000003000b7210 */ /* 0x000fce0007ffe0ff */
[----:B------:R-:W1:Y:S08]  /*06f0*/  LDC.64 R6, c[0x0][0x390] ;  /* 0x0000e400ff067b82 */ /* 0x000e700000000a00 */
[----:B----4-:R-:W2:Y:S01]  /*0700*/  LDC.64 R8, c[0x0][0x380] ;  /* 0x0000e000ff087b82 */ /* 0x010ea20000000a00 */
[----:B0-----:R-:W-:-:S05]  /*0710*/  IMAD.WIDE R4, R11, 0x4, R4 ;  /* 0x000000040b047825 */ /* 0x001fca00078e0204 */
[----:B------:R-:W3:Y:S01]  /*0720*/  LDG.E R10, desc[UR10][R4.64] ;  /* 0x0000000a040a7981 */ /* 0x000ee2000c1e1900 */
[----:B-1----:R-:W-:-:S05]  /*0730*/  IMAD.WIDE R6, R11, 0x4, R6 ;  /* 0x000000040b067825 */ /* 0x002fca00078e0206 */
[----:B------:R-:W3:Y:S01]  /*0740*/  LDG.E R13, desc[UR10][R6.64] ;  /* 0x0000000a060d7981 */ /* 0x000ee2000c1e1900 */
[----:B--2---:R-:W-:-:S04]  /*0750*/  IMAD.WIDE R8, R11, 0x4, R8 ;  /* 0x000000040b087825 */ /* 0x004fc800078e0208 */
[----:B---3--:R-:W-:-:S05]  /*0760*/  FADD R13, R10, R13 ;  /* 0x0000000d0a0d7221 */ /* 0x008fca0000000000 */
        /* <DEDUP_REMOVED lines=25> */
[----:B------:R-:W2:Y:S04]  /*0900*/  LDG.E R10, desc[UR10][R4.64+0x1c] ;  /* 0x00001c0a040a7981 */ /* 0x000ea8000c1e1900 */
[----:B---3--:R-:W2:Y:S01]  /*0910*/  LDG.E R17, desc[UR10][R6.64+0x1c] ;  /* 0x00001c0a06117981 */ /* 0x008ea2000c1e1900 */
[----:B------:R-:W-:Y:S01]  /*0920*/  IADD3 R3, PT, PT, R3, 0x8, RZ ;  /* 0x0000000803037810 */ /* 0x000fe20007ffe0ff */
[----:B--2---:R-:W-:-:S05]  /*0930*/  FADD R17, R10, R17 ;  /* 0x000000110a117221 */ /* 0x004fca0000000000 */
[----:B------:R0:W-:Y:S02]  /*0940*/  STG.E desc[UR10][R8.64+0x1c], R17 ;  /* 0x00001c1108007986 */ /* 0x0001e4000c10190a */
.L_x_8:
[----:B------:R-:W-:Y:S05]  /*0950*/  @!P1 EXIT ;  /* 0x000000000000994d */ /* 0x000fea0003800000 */
[----:B------:R-:W-:Y:S02]  /*0960*/  ISETP.GE.U32.AND P0, PT, R12, 0x4, PT ;  /* 0x000000040c00780c */ /* 0x000fe40003f06070 */
[----:B------:R-:W-:-:S04]  /*0970*/  LOP3.LUT R2, R2, 0x3, RZ, 0xc0, !PT ;  /* 0x0000000302027812 */ /* 0x000fc800078ec0ff */
[----:B------:R-:W-:-:S07]  /*0980*/  ISETP.NE.AND P1, PT, R2, RZ, PT ;  /* 0x000000ff0200720c */ /* 0x000fce0003f25270 */
[----:B------:R-:W-:Y:S06]  /*0990*/  @!P0 BRA `(.L_x_9) ;  /* 0x0000000000608947 */ /* 0x000fec0003800000 */
[----:B------:R-:W1:Y:S01]  /*09a0*/  LDC.64 R4, c[0x0][0x388] ;  /* 0x0000e200ff047b82 */ /* 0x000e620000000a00 */
[----:B0---4-:R-:W-:-:S07]  /*09b0*/  IADD3 R13, PT, PT, R0, R3, RZ ;  /* 0x00000003000d7210 */ /* 0x011fce0007ffe0ff */
[----:B------:R-:W0:Y:S08]  /*09c0*/  LDC.64 R6, c[0x0][0x390] ;  /* 0x0000e400ff067b82 */ /* 0x000e300000000a00 */
[----:B------:R-:W2:Y:S01]  /*09d0*/  LDC.64 R8, c[0x0][0x380] ;  /* 0x0000e000ff087b82 */ /* 0x000ea20000000a00 */
[----:B-1----:R-:W-:-:S05]  /*09e0*/  IMAD.WIDE R4, R13, 0x4, R4 ;  /* 0x000000040d047825 */ /* 0x002fca00078e0204 */
[----:B------:R-:W3:Y:S01]  /*09f0*/  LDG.E R10, desc[UR10][R4.64] ;  /* 0x0000000a040a7981 */ /* 0x000ee2000c1e1900 */
[----:B0-----:R-:W-:-:S05]  /*0a00*/  IMAD.WIDE R6, R13, 0x4, R6 ;  /* 0x000000040d067825 */ /* 0x001fca00078e0206 */
        /* <DEDUP_REMOVED lines=12> */
[----:B------:R-:W2:Y:S04]  /*0ad0*/  LDG.E R10, desc[UR10][R4.64+0xc] ;  /* 0x00000c0a040a7981 */ /* 0x000ea8000c1e1900 */
[----:B------:R-:W2:Y:S01]  /*0ae0*/  LDG.E R17, desc[UR10][R6.64+0xc] ;  /* 0x00000c0a06117981 */ /* 0x000ea2000c1e1900 */
[----:B------:R-:W-:Y:S01]  /*0af0*/  IADD3 R3, PT, PT, R3, 0x4, RZ ;  /* 0x0000000403037810 */ /* 0x000fe20007ffe0ff */
[----:B--2---:R-:W-:-:S05]  /*0b00*/  FADD R17, R10, R17 ;  /* 0x000000110a117221 */ /* 0x004fca0000000000 */
[----:B------:R1:W-:Y:S02]  /*0b10*/  STG.E desc[UR10][R8.64+0xc], R17 ;  /* 0x00000c1108007986 */ /* 0x0003e4000c10190a */
.L_x_9:
[----:B------:R-:W-:Y:S05]  /*0b20*/  @!P1 EXIT ;  /* 0x000000000000994d */ /* 0x000fea0003800000 */
[----:B01----:R-:W0:Y:S01]  /*0b30*/  LDC.64 R10, c[0x0][0x390] ;  /* 0x0000e400ff0a7b82 */ /* 0x003e220000000a00 */
[----:B----4-:R-:W-:Y:S02]  /*0b40*/  IADD3 R15, PT, PT, R0, R3, RZ ;  /* 0x00000003000f7210 */ /* 0x010fe40007ffe0ff */
[----:B------:R-:W-:-:S05]  /*0b50*/  IADD3 R0, PT, PT, -R2, RZ, RZ ;  /* 0x000000ff02007210 */ /* 0x000fca0007ffe1ff */
[----:B------:R-:W1:Y:S08]  /*0b60*/  LDC.64 R8, c[0x0][0x380] ;  /* 0x0000e000ff087b82 */ /* 0x000e700000000a00 */
[----:B------:R-:W2:Y:S02]  /*0b70*/  LDC.64 R12, c[0x0][0x388] ;  /* 0x0000e200ff0c7b82 */ /* 0x000ea40000000a00 */
.L_x_10:
[----:B0-----:R-:W-:-:S04]  /*0b80*/  IMAD.WIDE R4, R15, 0x4, R10 ;  /* 0x000000040f047825 */ /* 0x001fc800078e020a */
[C---:B--2---:R-:W-:Y:S02]  /*0b90*/  IMAD.WIDE R6, R15.reuse, 0x4, R12 ;  /* 0x000000040f067825 */ /* 0x044fe400078e020c */
[----:B------:R-:W2:Y:S04]  /*0ba0*/  LDG.E R5, desc[UR10][R4.64] ;  /* 0x0000000a04057981 */ /* 0x000ea8000c1e1900 */
[----:B------:R-:W2:Y:S01]  /*0bb0*/  LDG.E R6, desc[UR10][R6.64] ;  /* 0x0000000a06067981 */ /* 0x000ea2000c1e1900 */
[----:B------:R-:W-:Y:S01]  /*0bc0*/  IADD3 R0, PT, PT, R0, 0x1, RZ ;  /* 0x0000000100007810 */ /* 0x000fe20007ffe0ff */
[C---:B-1-3--:R-:W-:Y:S01]  /*0bd0*/  IMAD.WIDE R2, R15.reuse, 0x4, R8 ;  /* 0x000000040f027825 */ /* 0x04afe200078e0208 */
[----:B------:R-:W-:Y:S02]  /*0be0*/  IADD3 R15, PT, PT, R15, 0x1, RZ ;  /* 0x000000010f0f7810 */ /* 0x000fe40007ffe0ff */
[----:B------:R-:W-:Y:S01]  /*0bf0*/  ISETP.NE.AND P0, PT, R0, RZ, PT ;  /* 0x000000ff0000720c */ /* 0x000fe20003f05270 */
[----:B--2---:R-:W-:-:S05]  /*0c00*/  FADD R17, R6, R5 ;  /* 0x0000000506117221 */ /* 0x004fca0000000000 */
[----:B------:R3:W-:Y:S07]  /*0c10*/  STG.E desc[UR10][R2.64], R17 ;  /* 0x0000001102007986 */ /* 0x0007ee000c10190a */
[----:B------:R-:W-:Y:S05]  /*0c20*/  @P0 BRA `(.L_x_10) ;  /* 0xfffffffc00d40947 */ /* 0x000fea000383ffff */
[----:B------:R-:W-:Y:S05]  /*0c30*/  EXIT ;  /* 0x000000000000794d */ /* 0x000fea0003800000 */
.L_x_11:
        /* <DEDUP_REMOVED lines=12> */
.L_x_14:


//--------------------- .text._Z18matrix_add_elementPfS_S_i --------------------------
	.section	.text._Z18matrix_add_elementPfS_S_i,"ax",@progbits
	.align	128
        .global         _Z18matrix_add_elementPfS_S_i
        .type           _Z18matrix_add_elementPfS_S_i,@function
        .size           _Z18matrix_add_elementPfS_S_i,(.L_x_15 - _Z18matrix_add_elementPfS_S_i)
        .other          _Z18matrix_add_elementPfS_S_i,@"STO_CUDA_ENTRY STV_DEFAULT"
_Z18matrix_add_elementPfS_S_i:
.text._Z18matrix_add_elementPfS_S_i:
[----:B------:R-:W-:Y:S01]  /*0000*/  LDC R1, c[0x0][0x37c] ;  /* 0x0000df00ff017b82 */ /* 0x000fe20000000800 */
[----:B------:R-:W0:Y:S07]  /*0010*/  S2R R3, SR_TID.X ;  /* 0x0000000000037919 */ /* 0x000e2e0000002100 */
[----:B------:R-:W0:Y:S01]  /*0020*/  LDC R0, c[0x0][0x360] ;  /* 0x0000d800ff007b82 */ /* 0x000e220000000800 */
[----:B------:R-:W1:Y:S01]  /*0030*/  LDCU UR6, c[0x0][0x398] ;  /* 0x00007300ff0677ac */ /* 0x000e620008000800 */
[----:B------:R-:W2:Y:S06]  /*0040*/  S2R R2, SR_TID.Y ;  /* 0x0000000000027919 */ /* 0x000eac0000002200 */
[----:B------:R-:W0:Y:S08]  /*0050*/  S2UR UR4, SR_CTAID.X ;  /* 0x00000000000479c3 */ /* 0x000e300000002500 */
[----:B------:R-:W2:Y:S08]  /*0060*/  S2UR UR5, SR_CTAID.Y ;  /* 0x00000000000579c3 */ /* 0x000eb00000002600 */
[----:B------:R-:W2:Y:S01]  /*0070*/  LDC R7, c[0x0][0x364] ;  /* 0x0000d900ff077b82 */ /* 0x000ea20000000800 */
[----:B0-----:R-:W-:-:S02]  /*0080*/  IMAD R0, R0, UR4, R3 ;  /* 0x0000000400007c24 */ /* 0x001fc4000f8e0203 */
[----:B--2---:R-:W-:-:S05]  /*0090*/  IMAD R7, R7, UR5, R2 ;  /* 0x0000000507077c24 */ /* 0x004fca000f8e0202 */
[----:B------:R-:W-:-:S04]  /*00a0*/  VIMNMX R2, PT, PT, R0, R7, !PT ;  /* 0x0000000700027248 */ /* 0x000fc80007fe0100 */
[----:B-1----:R-:W-:-:S13]  /*00b0*/  ISETP.GE.AND P0, PT, R2, UR6, PT ;  /* 0x0000000602007c0c */ /* 0x002fda000bf06270 */
[----:B------:R-:W-:Y:S05]  /*00c0*/  @P0 EXIT ;  /* 0x000000000000094d */ /* 0x000fea0003800000 */
[----:B------:R-:W0:Y:S01]  /*00d0*/  LDC.64 R2, c[0x0][0x388] ;  /* 0x0000e200ff027b82 */ /* 0x000e220000000a00 */
[----:B------:R-:W1:Y:S01]  /*00e0*/  LDCU.64 UR4, c[0x0][0x358] ;  /* 0x00006b00ff0477ac */ /* 0x000e620008000a00 */
[----:B------:R-:W-:-:S06]  /*00f0*/  IMAD R9, R7, UR6, R0 ;  /* 0x0000000607097c24 */ /* 0x000fcc000f8e0200 */
[----:B------:R-:W2:Y:S08]  /*0100*/  LDC.64 R4, c[0x0][0x390] ;  /* 0x0000e400ff047b82 */ /* 0x000eb00000000a00 */
[----:B------:R-:W3:Y:S01]  /*0110*/  LDC.64 R6, c[0x0][0x380] ;  /* 0x0000e000ff067b82 */ /* 0x000ee20000000a00 */
[----:B0-----:R-:W-:-:S06]  /*0120*/  IMAD.WIDE R2, R9, 0x4, R2 ;  /* 0x0000000409027825 */ /* 0x001fcc00078e0202 */
[----:B-1----:R-:W4:Y:S01]  /*0130*/  LDG.E R2, desc[UR4][R2.64] ;  /* 0x0000000402027981 */ /* 0x002f22000c1e1900 */
[----:B--2---:R-:W-:-:S06]  /*0140*/  IMAD.WIDE R4, R9, 0x4, R4 ;  /* 0x0000000409047825 */ /* 0x004fcc00078e0204 */
[----:B------:R-:W4:Y:S01]  /*0150*/  LDG.E R5, desc[UR4][R4.64] ;  /* 0x0000000404057981 */ /* 0x000f22000c1e1900 */
[----:B---3--:R-:W-:-:S04]  /*0160*/  IMAD.WIDE R6, R9, 0x4, R6 ;  /* 0x0000000409067825 */ /* 0x008fc800078e0206 */
[----:B----4-:R-:W-:-:S05]  /*0170*/  FADD R9, R2, R5 ;  /* 0x0000000502097221 */ /* 0x010fca0000000000 */
[----:B------:R-:W-:Y:S01]  /*0180*/  STG.E desc[UR4][R6.64], R9 ;  /* 0x0000000906007986 */ /* 0x000fe2000c101904 */
[----:B------:R-:W-:Y:S05]  /*0190*/  EXIT ;  /* 0x000000000000794d */ /* 0x000fea0003800000 */
.L_x_12:
        /* <DEDUP_REMOVED lines=14> */
.L_x_15:


//--------------------- .nv.shared.reserved.0     --------------------------
	.section	.nv.shared.reserved.0,"aw",@nobits
	.weak		__nv_reservedSMEM_offset_0_alias
	.size		__nv_reservedSMEM_offset_0_alias, 0, 64
	.other		__nv_reservedSMEM_offset_0_alias,@"STO_CUDA_RESERVED_SHARED STV_DEFAULT"
__nv_reservedSMEM_offset_0_alias:
	.zero		0
	.zero		64


//--------------------- .nv.constant0._Z17matrix_add_columnPfS_S_i --------------------------
	.section	.nv.constant0._Z17matrix_add_columnPfS_S_i,"a",@progbits
	.sectionflags	@""
	.align	4
.nv.constant0._Z17matrix_add_columnPfS_S_i:
	.zero		924


//--------------------- .nv.constant0._Z14matrix_add_rowPfS_S_i --------------------------
	.section	.nv.constant0._Z14matrix_add_rowPfS_S_i,"a",@progbits
	.sectionflags	@""
	.align	4
.nv.constant0._Z14matrix_add_rowPfS_S_i:
	.zero		924


//--------------------- .nv.constant0._Z18matrix_add_elementPfS_S_i --------------------------
	.section	.nv.constant0._Z18matrix_add_elementPfS_S_i,"a",@progbits
	.sectionflags	@""
	.align	4
.nv.constant0._Z18matrix_add_elementPfS_S_i:
	.zero		924


//--------------------- SYMBOLS --------------------------

	.type		.nv.reservedSmem.offset0,@object
	.size		.nv.reservedSmem.offset0,0x4
